	.target	sm_100a

	.elftype	@"ET_EXEC"


//--------------------- .note.nv.tkinfo           --------------------------
	.section	.note.nv.tkinfo,"",@"SHT_NOTE"
	.sectionflags	@"SHF_NOTE_NV_TKINFO"
	.tkinfo
        /*0018*/ 	.word	0x00000002
        /*0030*/ 	.string	""
        /*0030*/ 	.string	"ptxas"
        /*0030*/ 	.string	"Cuda compilation tools, release 13.0, V13.0.88"
        /*0030*/ 	.string	"Build cuda_13.0.r13.0/compiler.36424714_0"
        /*0030*/ 	.string	"-arch sm_100a -m 64 "



//--------------------- .note.nv.cuinfo           --------------------------
	.section	.note.nv.cuinfo,"",@"SHT_NOTE"
	.sectionflags	@"SHF_NOTE_NV_CUINFO"
        /*0018*/ 	.short	0x0002
        /*001a*/ 	.short	0x0064
        /*001c*/ 	.short	0x0082
	.zero		2


//--------------------- .nv.info                  --------------------------
	.section	.nv.info,"",@"SHT_CUDA_INFO"
	.align	4


	//----- nvinfo : EIATTR_REGCOUNT
	.align		4
        /*0000*/ 	.byte	0x04, 0x2f
        /*0002*/ 	.short	(.L_19 - .L_18)
	.align		4
.L_18:
        /*0004*/ 	.word	index@(_ZN7cutlass13device_kernelINS_4gemm6kernel13GemmUniversalIN4cute5tupleIJiiiiEEENS1_10collective13CollectiveMmaINS1_35MainloopSm100TmaUmmaWarpSpecializedILi4ELi2ELi4ENS5_IJNS4_1CILi2EEESB_NSA_ILi1EEEEEEEENS5_IJNSA_ILi256EEENSA_ILi128EEESG_EEENS_10bfloat16_tENS5_IJlSC_lEEESI_SJ_NS4_8TiledMMAINS4_8MMA_AtomIJNS4_26SM100_MMA_F16BF16_2x1SM_SSISI_SI_fLi256ELi128ELNS4_4UMMA5MajorE0ELSO_0ELNSN_7ScaleInE0ELSP_0EEEEEENS4_6LayoutINS5_IJSC_SC_SC_EEENS5_IJNSA_ILi0EEESU_SU_EEEEENS5_IJNS4_10UnderscoreESX_SX_EEEEENS4_28SM100_TMA_2SM_LOAD_MULTICASTENS4_14ComposedLayoutINS4_7SwizzleILi3ELi4ELi3EEENS4_18smem_ptr_flag_bitsILi16EEENSS_INS5_IJNSA_ILi8EEENSA_ILi64EEEEEENS5_IJS17_SC_EEEEEEEvNS4_8identityENS4_18SM100_TMA_2SM_LOADES1B_vS1C_EENS_8epilogue10collective18CollectiveEpilogueINS1F_23Sm100TmaWarpSpecializedILi4ELi2ELi32ELb1ELb0EEEJNS5_IJSG_SG_SG_EEENS5_IJNSS_ISG_SC_EENSS_INSA_ILi32EEESC_EEEEESI_SJ_SI_SJ_NS1F_6fusion15FusionCallbacksIS1J_NS1P_17LinearCombinationISI_fSI_fLNS_15FloatRoundStyleE2EEES1K_S1O_JEEENS4_5SM1004TMEM4LOAD26SM100_TMEM_LOAD_32dp32b32xENS4_13SM90_TMA_LOADENS11_INS12_ILi2ELi4ELi3EEES15_NSS_INS5_IJS16_S1M_EEENS5_IJS1M_SC_EEEEEEENS4_39AutoVectorizingCopyWithAssumedAlignmentILi128EEENS4_14SM90_TMA_STOREES24_S26_S26_EEEvvEEEEvNT_6ParamsE)
        /*0008*/ 	.word	0x00000076


	//----- nvinfo : EIATTR_FRAME_SIZE
	.align		4
.L_19:
        /*000c*/ 	.byte	0x04, 0x11
        /*000e*/ 	.short	(.L_21 - .L_20)
	.align		4
.L_20:
        /*0010*/ 	.word	index@($__internal_2_$__cuda_sm10x_tcgen05_guardrail_trap_unallocated_columns_being_dealloced)
        /*0014*/ 	.word	0x00000000


	//----- nvinfo : EIATTR_FRAME_SIZE
	.align		4
.L_21:
        /*0018*/ 	.byte	0x04, 0x11
        /*001a*/ 	.short	(.L_23 - .L_22)
	.align		4
.L_22:
        /*001c*/ 	.word	index@($__internal_1_$__cuda_sm10x_tcgen05_guardrail_trap_phase_invalid_during_alloc)
        /*0020*/ 	.word	0x00000000


	//----- nvinfo : EIATTR_FRAME_SIZE
	.align		4
.L_23:
        /*0024*/ 	.byte	0x04, 0x11
        /*0026*/ 	.short	(.L_25 - .L_24)
	.align		4
.L_24:
        /*0028*/ 	.word	index@($__internal_0_$__cuda_sm10x_tcgen05_guardrail_trap_col_being_dealloced_not_returned_by_alloc)
        /*002c*/ 	.word	0x00000000


	//----- nvinfo : EIATTR_FRAME_SIZE
	.align		4
.L_25:
        /*0030*/ 	.byte	0x04, 0x11
        /*0032*/ 	.short	(.L_27 - .L_26)
	.align		4
.L_26:
        /*0034*/ 	.word	index@(_ZN7cutlass13device_kernelINS_4gemm6kernel13GemmUniversalIN4cute5tupleIJiiiiEEENS1_10collective13CollectiveMmaINS1_35MainloopSm100TmaUmmaWarpSpecializedILi4ELi2ELi4ENS5_IJNS4_1CILi2EEESB_NSA_ILi1EEEEEEEENS5_IJNSA_ILi256EEENSA_ILi128EEESG_EEENS_10bfloat16_tENS5_IJlSC_lEEESI_SJ_NS4_8TiledMMAINS4_8MMA_AtomIJNS4_26SM100_MMA_F16BF16_2x1SM_SSISI_SI_fLi256ELi128ELNS4_4UMMA5MajorE0ELSO_0ELNSN_7ScaleInE0ELSP_0EEEEEENS4_6LayoutINS5_IJSC_SC_SC_EEENS5_IJNSA_ILi0EEESU_SU_EEEEENS5_IJNS4_10UnderscoreESX_SX_EEEEENS4_28SM100_TMA_2SM_LOAD_MULTICASTENS4_14ComposedLayoutINS4_7SwizzleILi3ELi4ELi3EEENS4_18smem_ptr_flag_bitsILi16EEENSS_INS5_IJNSA_ILi8EEENSA_ILi64EEEEEENS5_IJS17_SC_EEEEEEEvNS4_8identityENS4_18SM100_TMA_2SM_LOADES1B_vS1C_EENS_8epilogue10collective18CollectiveEpilogueINS1F_23Sm100TmaWarpSpecializedILi4ELi2ELi32ELb1ELb0EEEJNS5_IJSG_SG_SG_EEENS5_IJNSS_ISG_SC_EENSS_INSA_ILi32EEESC_EEEEESI_SJ_SI_SJ_NS1F_6fusion15FusionCallbacksIS1J_NS1P_17LinearCombinationISI_fSI_fLNS_15FloatRoundStyleE2EEES1K_S1O_JEEENS4_5SM1004TMEM4LOAD26SM100_TMEM_LOAD_32dp32b32xENS4_13SM90_TMA_LOADENS11_INS12_ILi2ELi4ELi3EEES15_NSS_INS5_IJS16_S1M_EEENS5_IJS1M_SC_EEEEEEENS4_39AutoVectorizingCopyWithAssumedAlignmentILi128EEENS4_14SM90_TMA_STOREES24_S26_S26_EEEvvEEEEvNT_6ParamsE)
        /*0038*/ 	.word	0x00000000


	//----- nvinfo : EIATTR_MIN_STACK_SIZE
	.align		4
.L_27:
        /*003c*/ 	.byte	0x04, 0x12
        /*003e*/ 	.short	(.L_29 - .L_28)
	.align		4
.L_28:
        /*0040*/ 	.word	index@(_ZN7cutlass13device_kernelINS_4gemm6kernel13GemmUniversalIN4cute5tupleIJiiiiEEENS1_10collective13CollectiveMmaINS1_35MainloopSm100TmaUmmaWarpSpecializedILi4ELi2ELi4ENS5_IJNS4_1CILi2EEESB_NSA_ILi1EEEEEEEENS5_IJNSA_ILi256EEENSA_ILi128EEESG_EEENS_10bfloat16_tENS5_IJlSC_lEEESI_SJ_NS4_8TiledMMAINS4_8MMA_AtomIJNS4_26SM100_MMA_F16BF16_2x1SM_SSISI_SI_fLi256ELi128ELNS4_4UMMA5MajorE0ELSO_0ELNSN_7ScaleInE0ELSP_0EEEEEENS4_6LayoutINS5_IJSC_SC_SC_EEENS5_IJNSA_ILi0EEESU_SU_EEEEENS5_IJNS4_10UnderscoreESX_SX_EEEEENS4_28SM100_TMA_2SM_LOAD_MULTICASTENS4_14ComposedLayoutINS4_7SwizzleILi3ELi4ELi3EEENS4_18smem_ptr_flag_bitsILi16EEENSS_INS5_IJNSA_ILi8EEENSA_ILi64EEEEEENS5_IJS17_SC_EEEEEEEvNS4_8identityENS4_18SM100_TMA_2SM_LOADES1B_vS1C_EENS_8epilogue10collective18CollectiveEpilogueINS1F_23Sm100TmaWarpSpecializedILi4ELi2ELi32ELb1ELb0EEEJNS5_IJSG_SG_SG_EEENS5_IJNSS_ISG_SC_EENSS_INSA_ILi32EEESC_EEEEESI_SJ_SI_SJ_NS1F_6fusion15FusionCallbacksIS1J_NS1P_17LinearCombinationISI_fSI_fLNS_15FloatRoundStyleE2EEES1K_S1O_JEEENS4_5SM1004TMEM4LOAD26SM100_TMEM_LOAD_32dp32b32xENS4_13SM90_TMA_LOADENS11_INS12_ILi2ELi4ELi3EEES15_NSS_INS5_IJS16_S1M_EEENS5_IJS1M_SC_EEEEEEENS4_39AutoVectorizingCopyWithAssumedAlignmentILi128EEENS4_14SM90_TMA_STOREES24_S26_S26_EEEvvEEEEvNT_6ParamsE)
        /*0044*/ 	.word	0x00000000
.L_29:


//--------------------- .nv.compat                --------------------------
	.section	.nv.compat,"",@"SHT_CUDA_COMPAT_INFO"
	.align	4
        /*0000*/ 	.byte	0x02, 0x09, 0x01, 0x00, 0x02, 0x02, 0x02, 0x00, 0x02, 0x05, 0x05, 0x00, 0x03, 0x07, 0x01, 0x01
        /*0010*/ 	.byte	0x02, 0x03, 0x01, 0x00, 0x02, 0x06, 0x01, 0x00, 0x04, 0x0b, 0x08, 0x00, 0x09, 0x00, 0x00, 0x00
        /*0020*/ 	.byte	0x00, 0x00, 0x00, 0x00


//--------------------- .nv.info._ZN7cutlass13device_kernelINS_4gemm6kernel13GemmUniversalIN4cute5tupleIJiiiiEEENS1_10collective13CollectiveMmaINS1_35MainloopSm100TmaUmmaWarpSpecializedILi4ELi2ELi4ENS5_IJNS4_1CILi2EEESB_NSA_ILi1EEEEEEEENS5_IJNSA_ILi256EEENSA_ILi128EEESG_EEENS_10bfloat16_tENS5_IJlSC_lEEESI_SJ_NS4_8TiledMMAINS4_8MMA_AtomIJNS4_26SM100_MMA_F16BF16_2x1SM_SSISI_SI_fLi256ELi128ELNS4_4UMMA5MajorE0ELSO_0ELNSN_7ScaleInE0ELSP_0EEEEEENS4_6LayoutINS5_IJSC_SC_SC_EEENS5_IJNSA_ILi0EEESU_SU_EEEEENS5_IJNS4_10UnderscoreESX_SX_EEEEENS4_28SM100_TMA_2SM_LOAD_MULTICASTENS4_14ComposedLayoutINS4_7SwizzleILi3ELi4ELi3EEENS4_18smem_ptr_flag_bitsILi16EEENSS_INS5_IJNSA_ILi8EEENSA_ILi64EEEEEENS5_IJS17_SC_EEEEEEEvNS4_8identityENS4_18SM100_TMA_2SM_LOADES1B_vS1C_EENS_8epilogue10collective18CollectiveEpilogueINS1F_23Sm100TmaWarpSpecializedILi4ELi2ELi32ELb1ELb0EEEJNS5_IJSG_SG_SG_EEENS5_IJNSS_ISG_SC_EENSS_INSA_ILi32EEESC_EEEEESI_SJ_SI_SJ_NS1F_6fusion15FusionCallbacksIS1J_NS1P_17LinearCombinationISI_fSI_fLNS_15FloatRoundStyleE2EEES1K_S1O_JEEENS4_5SM1004TMEM4LOAD26SM100_TMEM_LOAD_32dp32b32xENS4_13SM90_TMA_LOADENS11_INS12_ILi2ELi4ELi3EEES15_NSS_INS5_IJS16_S1M_EEENS5_IJS1M_SC_EEEEEEENS4_39AutoVectorizingCopyWithAssumedAlignmentILi128EEENS4_14SM90_TMA_STOREES24_S26_S26_EEEvvEEEEvNT_6ParamsE --------------------------
	.section	.nv.info._ZN7cutlass13device_kernelINS_4gemm6kernel13GemmUniversalIN4cute5tupleIJiiiiEEENS1_10collective13CollectiveMmaINS1_35MainloopSm100TmaUmmaWarpSpecializedILi4ELi2ELi4ENS5_IJNS4_1CILi2EEESB_NSA_ILi1EEEEEEEENS5_IJNSA_ILi256EEENSA_ILi128EEESG_EEENS_10bfloat16_tENS5_IJlSC_lEEESI_SJ_NS4_8TiledMMAINS4_8MMA_AtomIJNS4_26SM100_MMA_F16BF16_2x1SM_SSISI_SI_fLi256ELi128ELNS4_4UMMA5MajorE0ELSO_0ELNSN_7ScaleInE0ELSP_0EEEEEENS4_6LayoutINS5_IJSC_SC_SC_EEENS5_IJNSA_ILi0EEESU_SU_EEEEENS5_IJNS4_10UnderscoreESX_SX_EEEEENS4_28SM100_TMA_2SM_LOAD_MULTICASTENS4_14ComposedLayoutINS4_7SwizzleILi3ELi4ELi3EEENS4_18smem_ptr_flag_bitsILi16EEENSS_INS5_IJNSA_ILi8EEENSA_ILi64EEEEEENS5_IJS17_SC_EEEEEEEvNS4_8identityENS4_18SM100_TMA_2SM_LOADES1B_vS1C_EENS_8epilogue10collective18CollectiveEpilogueINS1F_23Sm100TmaWarpSpecializedILi4ELi2ELi32ELb1ELb0EEEJNS5_IJSG_SG_SG_EEENS5_IJNSS_ISG_SC_EENSS_INSA_ILi32EEESC_EEEEESI_SJ_SI_SJ_NS1F_6fusion15FusionCallbacksIS1J_NS1P_17LinearCombinationISI_fSI_fLNS_15FloatRoundStyleE2EEES1K_S1O_JEEENS4_5SM1004TMEM4LOAD26SM100_TMEM_LOAD_32dp32b32xENS4_13SM90_TMA_LOADENS11_INS12_ILi2ELi4ELi3EEES15_NSS_INS5_IJS16_S1M_EEENS5_IJS1M_SC_EEEEEEENS4_39AutoVectorizingCopyWithAssumedAlignmentILi128EEENS4_14SM90_TMA_STOREES24_S26_S26_EEEvvEEEEvNT_6ParamsE,"",@"SHT_CUDA_INFO"
	.sectionflags	@""
	.align	4


	//----- nvinfo : EIATTR_CUDA_API_VERSION
	.align		4
        /*0000*/ 	.byte	0x04, 0x37
        /*0002*/ 	.short	(.L_31 - .L_30)
.L_30:
        /*0004*/ 	.word	0x00000082


	//----- nvinfo : EIATTR_KPARAM_INFO
	.align		4
.L_31:
        /*0008*/ 	.byte	0x04, 0x17
        /*000a*/ 	.short	(.L_33 - .L_32)
.L_32:
        /*000c*/ 	.word	0x00000000
        /*0010*/ 	.short	0x0000
        /*0012*/ 	.short	0x0000
        /*0014*/ 	.byte	0x00, 0xf0, 0x01, 0x20


	//----- nvinfo : EIATTR_AT_ENTRY_FRAGMENTS
	.align		4
.L_33:
        /*0018*/ 	.byte	0x04, 0x4f
        /*001a*/ 	.short	(.L_35 - .L_34)


	//   ....[0]....
.L_34:
        /*001c*/ 	.word	0x00000007


	//----- nvinfo : EIATTR_RESERVED_SMEM_USED
	.align		4
.L_35:
        /*0020*/ 	.byte	0x01, 0x41
	.zero		2


	//----- nvinfo : EIATTR_SPARSE_MMA_MASK
	.align		4
        /*0024*/ 	.byte	0x03, 0x50
        /*0026*/ 	.short	0x0000


	//----- nvinfo : EIATTR_TCGEN05_2CTA_USED
	.align		4
        /*0028*/ 	.byte	0x01, 0x52
	.zero		2


	//----- nvinfo : EIATTR_MAXREG_COUNT
	.align		4
        /*002c*/ 	.byte	0x03, 0x1b
        /*002e*/ 	.short	0x00ff


	//----- nvinfo : EIATTR_NUM_BARRIERS
	.align		4
        /*0030*/ 	.byte	0x02, 0x4c
        /*0032*/ 	.byte	0x07
	.zero		1


	//----- nvinfo : EIATTR_EXTERNS
	.align		4
        /*0034*/ 	.byte	0x04, 0x0f
        /*0036*/ 	.short	(.L_37 - .L_36)


	//   ....[0]....
	.align		4
.L_36:
        /*0038*/ 	.word	index@(__assertfail)


	//----- nvinfo : EIATTR_MERCURY_ISA_VERSION
	.align		4
.L_37:
        /*003c*/ 	.byte	0x03, 0x5f
        /*003e*/ 	.short	0x0101


	//----- nvinfo : EIATTR_INT_WARP_WIDE_INSTR_OFFSETS
	.align		4
        /*0040*/ 	.byte	0x04, 0x31
        /*0042*/ 	.short	(.L_39 - .L_38)


	//   ....[0]....
.L_38:
        /*0044*/ 	.word	0x00000d70


	//   ....[1]....
        /*0048*/ 	.word	0x00000e10


	//   ....[2]....
        /*004c*/ 	.word	0x000046e0


	//   ....[3]....
        /*0050*/ 	.word	0x00004700


	//   ....[4]....
        /*0054*/ 	.word	0x00004730


	//   ....[5]....
        /*0058*/ 	.word	0x00005270


	//   ....[6]....
        /*005c*/ 	.word	0x000052e0


	//   ....[7]....
        /*0060*/ 	.word	0x000053c0


	//   ....[8]....
        /*0064*/ 	.word	0x00005440


	//   ....[9]....
        /*0068*/ 	.word	0x00005540


	//   ....[10]....
        /*006c*/ 	.word	0x000055c0


	//   ....[11]....
        /*0070*/ 	.word	0x000056b0


	//   ....[12]....
        /*0074*/ 	.word	0x00005760


	//----- nvinfo : EIATTR_COOP_GROUP_MASK_REGIDS
	.align		4
.L_39:
        /*0078*/ 	.byte	0x04, 0x29
        /*007a*/ 	.short	(.L_41 - .L_40)


	//   ....[0]....
.L_40:
        /*007c*/ 	.word	0xffffffff


	//   ....[1]....
        /*0080*/ 	.word	0xffffffff


	//   ....[2]....
        /*0084*/ 	.word	0xffffffff


	//   ....[3]....
        /*0088*/ 	.word	0xffffffff


	//   ....[4]....
        /*008c*/ 	.word	0xffffffff


	//   ....[5]....
        /*0090*/ 	.word	0xffffffff


	//   ....[6]....
        /*0094*/ 	.word	0xffffffff


	//   ....[7]....
        /*0098*/ 	.word	0xffffffff


	//   ....[8]....
        /*009c*/ 	.word	0xffffffff


	//   ....[9]....
        /*00a0*/ 	.word	0xffffffff


	//   ....[10]....
        /*00a4*/ 	.word	0xffffffff


	//   ....[11]....
        /*00a8*/ 	.word	0xffffffff


	//   ....[12]....
        /*00ac*/ 	.word	0xffffffff


	//   ....[13]....
        /*00b0*/ 	.word	0xffffffff


	//----- nvinfo : EIATTR_COOP_GROUP_INSTR_OFFSETS
	.align		4
.L_41:
        /*00b4*/ 	.byte	0x04, 0x28
        /*00b6*/ 	.short	(.L_43 - .L_42)


	//   ....[0]....
.L_42:
        /*00b8*/ 	.word	0x000000b0


	//   ....[1]....
        /*00bc*/ 	.word	0x00000520


	//   ....[2]....
        /*00c0*/ 	.word	0x000006e0


	//   ....[3]....
        /*00c4*/ 	.word	0x00000870


	//   ....[4]....
        /*00c8*/ 	.word	0x00000960


	//   ....[5]....
        /*00cc*/ 	.word	0x00000ac0


	//   ....[6]....
        /*00d0*/ 	.word	0x00000c50


	//   ....[7]....
        /*00d4*/ 	.word	0x00000e90


	//   ....[8]....
        /*00d8*/ 	.word	0x00002450


	//   ....[9]....
        /*00dc*/ 	.word	0x00003300


	//   ....[10]....
        /*00e0*/ 	.word	0x000037d0


	//   ....[11]....
        /*00e4*/ 	.word	0x00003800


	//   ....[12]....
        /*00e8*/ 	.word	0x000045e0


	//   ....[13]....
        /*00ec*/ 	.word	0x000047f0


	//----- nvinfo : EIATTR_VRC_CTA_INIT_COUNT
	.align		4
.L_43:
        /*00f0*/ 	.byte	0x02, 0x4a
        /*00f2*/ 	.byte	0x80
	.zero		1


	//----- nvinfo : EIATTR_SYSCALL_OFFSETS
	.align		4
        /*00f4*/ 	.byte	0x04, 0x46
        /*00f6*/ 	.short	(.L_45 - .L_44)


	//   ....[0]....
.L_44:
        /*00f8*/ 	.word	0x000063b0


	//   ....[1]....
        /*00fc*/ 	.word	0x000064a0


	//   ....[2]....
        /*0100*/ 	.word	0x00006c70


	//   ....[3]....
        /*0104*/ 	.word	0x000078f0


	//   ....[4]....
        /*0108*/ 	.word	0x00008550


	//   ....[5]....
        /*010c*/ 	.word	0x000091b0


	//----- nvinfo : EIATTR_MBARRIER_INSTR_OFFSETS
	.align		4
.L_45:
        /*0110*/ 	.byte	0x04, 0x39
        /*0112*/ 	.short	(.L_47 - .L_46)


	//   ....[0]....
.L_46:
        /*0114*/ 	.word	0x00000650
        /*0118*/ 	.word	0x000000ff
        /*011c*/ 	.word	0x00000000
        /*0120*/ 	.short	0x0100
        /*0122*/ 	.byte	0x04
	.zero		1


	//   ....[1]....
        /*0124*/ 	.word	0x00000660
        /*0128*/ 	.word	0x000000ff
        /*012c*/ 	.word	0x00000020
        /*0130*/ 	.short	0x0100
        /*0132*/ 	.byte	0x04
	.zero		1


	//   ....[2]....
        /*0134*/ 	.word	0x00000670
        /*0138*/ 	.word	0x000000ff
        /*013c*/ 	.word	0x00000008
        /*0140*/ 	.short	0x0100
        /*0142*/ 	.byte	0x04
	.zero		1


	//   ....[3]....
        /*0144*/ 	.word	0x00000680
        /*0148*/ 	.word	0x000000ff
        /*014c*/ 	.word	0x00000028
        /*0150*/ 	.short	0x0100
        /*0152*/ 	.byte	0x04
	.zero		1


	//   ....[4]....
        /*0154*/ 	.word	0x00000690
        /*0158*/ 	.word	0x000000ff
        /*015c*/ 	.word	0x00000010
        /*0160*/ 	.short	0x0100
        /*0162*/ 	.byte	0x04
	.zero		1


	//   ....[5]....
        /*0164*/ 	.word	0x000006a0
        /*0168*/ 	.word	0x000000ff
        /*016c*/ 	.word	0x00000030
        /*0170*/ 	.short	0x0100
        /*0172*/ 	.byte	0x04
	.zero		1


	//   ....[6]....
        /*0174*/ 	.word	0x000006b0
        /*0178*/ 	.word	0x000000ff
        /*017c*/ 	.word	0x00000018
        /*0180*/ 	.short	0x0100
        /*0182*/ 	.byte	0x04
	.zero		1


	//   ....[7]....
        /*0184*/ 	.word	0x000006c0
        /*0188*/ 	.word	0x000000ff
        /*018c*/ 	.word	0x00000038
        /*0190*/ 	.short	0x0100
        /*0192*/ 	.byte	0x04
	.zero		1


	//   ....[8]....
        /*0194*/ 	.word	0x000007e0
        /*0198*/ 	.word	0x000000ff
        /*019c*/ 	.word	0x00000040
        /*01a0*/ 	.short	0x0100
        /*01a2*/ 	.byte	0x04
	.zero		1


	//   ....[9]....
        /*01a4*/ 	.word	0x000007f0
        /*01a8*/ 	.word	0x000000ff
        /*01ac*/ 	.word	0x00000060
        /*01b0*/ 	.short	0x0100
        /*01b2*/ 	.byte	0x04
	.zero		1


	//   ....[10]....
        /*01b4*/ 	.word	0x00000800
        /*01b8*/ 	.word	0x000000ff
        /*01bc*/ 	.word	0x00000048
        /*01c0*/ 	.short	0x0100
        /*01c2*/ 	.byte	0x04
	.zero		1


	//   ....[11]....
        /*01c4*/ 	.word	0x00000810
        /*01c8*/ 	.word	0x000000ff
        /*01cc*/ 	.word	0x00000068
        /*01d0*/ 	.short	0x0100
        /*01d2*/ 	.byte	0x04
	.zero		1


	//   ....[12]....
        /*01d4*/ 	.word	0x00000820
        /*01d8*/ 	.word	0x000000ff
        /*01dc*/ 	.word	0x00000050
        /*01e0*/ 	.short	0x0100
        /*01e2*/ 	.byte	0x04
	.zero		1


	//   ....[13]....
        /*01e4*/ 	.word	0x00000830
        /*01e8*/ 	.word	0x000000ff
        /*01ec*/ 	.word	0x00000070
        /*01f0*/ 	.short	0x0100
        /*01f2*/ 	.byte	0x04
	.zero		1


	//   ....[14]....
        /*01f4*/ 	.word	0x00000840
        /*01f8*/ 	.word	0x000000ff
        /*01fc*/ 	.word	0x00000058
        /*0200*/ 	.short	0x0100
        /*0202*/ 	.byte	0x04
	.zero		1


	//   ....[15]....
        /*0204*/ 	.word	0x00000850
        /*0208*/ 	.word	0x000000ff
        /*020c*/ 	.word	0x00000078
        /*0210*/ 	.short	0x0100
        /*0212*/ 	.byte	0x04
	.zero		1


	//   ....[16]....
        /*0214*/ 	.word	0x00000930
        /*0218*/ 	.word	0x000000ff
        /*021c*/ 	.word	0x00000080
        /*0220*/ 	.short	0x0100
        /*0222*/ 	.byte	0x06
	.zero		1


	//   ....[17]....
        /*0224*/ 	.word	0x00000940
        /*0228*/ 	.word	0x000000ff
        /*022c*/ 	.word	0x00000088
        /*0230*/ 	.short	0x0100
        /*0232*/ 	.byte	0x06
	.zero		1


	//   ....[18]....
        /*0234*/ 	.word	0x00000a70
        /*0238*/ 	.word	0x000000ff
        /*023c*/ 	.word	0x00000090
        /*0240*/ 	.short	0x0100
        /*0242*/ 	.byte	0x06
	.zero		1


	//   ....[19]....
        /*0244*/ 	.word	0x00000a80
        /*0248*/ 	.word	0x000000ff
        /*024c*/ 	.word	0x000000a0
        /*0250*/ 	.short	0x0100
        /*0252*/ 	.byte	0x06
	.zero		1


	//   ....[20]....
        /*0254*/ 	.word	0x00000a90
        /*0258*/ 	.word	0x000000ff
        /*025c*/ 	.word	0x00000098
        /*0260*/ 	.short	0x0100
        /*0262*/ 	.byte	0x06
	.zero		1


	//   ....[21]....
        /*0264*/ 	.word	0x00000aa0
        /*0268*/ 	.word	0x000000ff
        /*026c*/ 	.word	0x000000a8
        /*0270*/ 	.short	0x0100
        /*0272*/ 	.byte	0x06
	.zero		1


	//   ....[22]....
        /*0274*/ 	.word	0x00000bc0
        /*0278*/ 	.word	0x000000ff
        /*027c*/ 	.word	0x000000b0
        /*0280*/ 	.short	0x0100
        /*0282*/ 	.byte	0x04
	.zero		1


	//   ....[23]....
        /*0284*/ 	.word	0x00000bd0
        /*0288*/ 	.word	0x000000ff
        /*028c*/ 	.word	0x000000d0
        /*0290*/ 	.short	0x0100
        /*0292*/ 	.byte	0x04
	.zero		1


	//   ....[24]....
        /*0294*/ 	.word	0x00000be0
        /*0298*/ 	.word	0x000000ff
        /*029c*/ 	.word	0x000000b8
        /*02a0*/ 	.short	0x0100
        /*02a2*/ 	.byte	0x04
	.zero		1


	//   ....[25]....
        /*02a4*/ 	.word	0x00000bf0
        /*02a8*/ 	.word	0x000000ff
        /*02ac*/ 	.word	0x000000d8
        /*02b0*/ 	.short	0x0100
        /*02b2*/ 	.byte	0x04
	.zero		1


	//   ....[26]....
        /*02b4*/ 	.word	0x00000c00
        /*02b8*/ 	.word	0x000000ff
        /*02bc*/ 	.word	0x000000c0
        /*02c0*/ 	.short	0x0100
        /*02c2*/ 	.byte	0x04
	.zero		1


	//   ....[27]....
        /*02c4*/ 	.word	0x00000c10
        /*02c8*/ 	.word	0x000000ff
        /*02cc*/ 	.word	0x000000e0
        /*02d0*/ 	.short	0x0100
        /*02d2*/ 	.byte	0x04
	.zero		1


	//   ....[28]....
        /*02d4*/ 	.word	0x00000c20
        /*02d8*/ 	.word	0x000000ff
        /*02dc*/ 	.word	0x000000c8
        /*02e0*/ 	.short	0x0100
        /*02e2*/ 	.byte	0x04
	.zero		1


	//   ....[29]....
        /*02e4*/ 	.word	0x00000c30
        /*02e8*/ 	.word	0x000000ff
        /*02ec*/ 	.word	0x000000e8
        /*02f0*/ 	.short	0x0100
        /*02f2*/ 	.byte	0x04
	.zero		1


	//   ....[30]....
        /*02f4*/ 	.word	0x00000d20
        /*02f8*/ 	.word	0x000000ff
        /*02fc*/ 	.word	0x000000f0
        /*0300*/ 	.short	0x0100
        /*0302*/ 	.byte	0x04
	.zero		1


	//   ....[31]....
        /*0304*/ 	.word	0x00000d30
        /*0308*/ 	.word	0x000000ff
        /*030c*/ 	.word	0x00000100
        /*0310*/ 	.short	0x0100
        /*0312*/ 	.byte	0x04
	.zero		1


	//   ....[32]....
        /*0314*/ 	.word	0x00000d40
        /*0318*/ 	.word	0x000000ff
        /*031c*/ 	.word	0x000000f8
        /*0320*/ 	.short	0x0100
        /*0322*/ 	.byte	0x04
	.zero		1


	//   ....[33]....
        /*0324*/ 	.word	0x00000d50
        /*0328*/ 	.word	0x000000ff
        /*032c*/ 	.word	0x00000108
        /*0330*/ 	.short	0x0100
        /*0332*/ 	.byte	0x04
	.zero		1


	//   ....[34]....
        /*0334*/ 	.word	0x00000e50
        /*0338*/ 	.word	0x000000ff
        /*033c*/ 	.word	0x00000110
        /*0340*/ 	.short	0x0100
        /*0342*/ 	.byte	0x06
	.zero		1


	//   ....[35]....
        /*0344*/ 	.word	0x00001a30
        /*0348*/ 	.word	0x00000003
        /*034c*/ 	.word	0x00000100
        /*0350*/ 	.short	0x010a
        /*0352*/ 	.byte	0xff
	.zero		1


	//   ....[36]....
        /*0354*/ 	.word	0x00001a60
        /*0358*/ 	.word	0x00000003
        /*035c*/ 	.word	0x000000f0
        /*0360*/ 	.short	0x0101
        /*0362*/ 	.byte	0xff
	.zero		1


	//   ....[37]....
        /*0364*/ 	.word	0x00001b20
        /*0368*/ 	.word	0x000000ff
        /*036c*/ 	.word	0x00000020
        /*0370*/ 	.short	0x010a
        /*0372*/ 	.byte	0x04
	.zero		1


	//   ....[38]....
        /*0374*/ 	.word	0x00001bf0
        /*0378*/ 	.word	0x000000ff
        /*037c*/ 	.word	0x00000020
        /*0380*/ 	.short	0x010a
        /*0382*/ 	.byte	0x05
	.zero		1


	//   ....[39]....
        /*0384*/ 	.word	0x00001d50
        /*0388*/ 	.word	0x000000ff
        /*038c*/ 	.word	0x00000020
        /*0390*/ 	.short	0x010a
        /*0392*/ 	.byte	0x04
	.zero		1


	//   ....[40]....
        /*0394*/ 	.word	0x00001fe0
        /*0398*/ 	.word	0x000000ff
        /*039c*/ 	.word	0x00000088
        /*03a0*/ 	.short	0x0101
        /*03a2*/ 	.byte	0x15
	.zero		1


	//   ....[41]....
        /*03a4*/ 	.word	0x00002000
        /*03a8*/ 	.word	0x000000ff
        /*03ac*/ 	.word	0x00000020
        /*03b0*/ 	.short	0x010a
        /*03b2*/ 	.byte	0x04
	.zero		1


	//   ....[42]....
        /*03b4*/ 	.word	0x00002080
        /*03b8*/ 	.word	0x000000ff
        /*03bc*/ 	.word	0x00000020
        /*03c0*/ 	.short	0x010a
        /*03c2*/ 	.byte	0x06
	.zero		1


	//   ....[43]....
        /*03c4*/ 	.word	0x000021c0
        /*03c8*/ 	.word	0x000000ff
        /*03cc*/ 	.word	0x00000020
        /*03d0*/ 	.short	0x010a
        /*03d2*/ 	.byte	0x04
	.zero		1


	//   ....[44]....
        /*03d4*/ 	.word	0x00002480
        /*03d8*/ 	.word	0x00000003
        /*03dc*/ 	.word	0x00000090
        /*03e0*/ 	.short	0x010a
        /*03e2*/ 	.byte	0xff
	.zero		1


	//   ....[45]....
        /*03e4*/ 	.word	0x000025d0
        /*03e8*/ 	.word	0x00000000
        /*03ec*/ 	.word	0x00000000
        /*03f0*/ 	.short	0x0101
        /*03f2*/ 	.byte	0xff
	.zero		1


	//   ....[46]....
        /*03f4*/ 	.word	0x00002b80
        /*03f8*/ 	.word	0x000000ff
        /*03fc*/ 	.word	0x00000000
        /*0400*/ 	.short	0x010a
        /*0402*/ 	.byte	0x04
	.zero		1


	//   ....[47]....
        /*0404*/ 	.word	0x00002c10
        /*0408*/ 	.word	0x000000ff
        /*040c*/ 	.word	0x00000000
        /*0410*/ 	.short	0x010a
        /*0412*/ 	.byte	0x05
	.zero		1


	//   ....[48]....
        /*0414*/ 	.word	0x00002ca0
        /*0418*/ 	.word	0x000000ff
        /*041c*/ 	.word	0x00000000
        /*0420*/ 	.short	0x010a
        /*0422*/ 	.byte	0x05
	.zero		1


	//   ....[49]....
        /*0424*/ 	.word	0x00002d40
        /*0428*/ 	.word	0x00000000
        /*042c*/ 	.word	0x00000000
        /*0430*/ 	.short	0x010a
        /*0432*/ 	.byte	0xff
	.zero		1


	//   ....[50]....
        /*0434*/ 	.word	0x00002e60
        /*0438*/ 	.word	0x00000002
        /*043c*/ 	.word	0x000000f0
        /*0440*/ 	.short	0x010a
        /*0442*/ 	.byte	0xff
	.zero		1


	//   ....[51]....
        /*0444*/ 	.word	0x00002ec0
        /*0448*/ 	.word	0x00000004
        /*044c*/ 	.word	0x00000000
        /*0450*/ 	.short	0x0101
        /*0452*/ 	.byte	0xff
	.zero		1


	//   ....[52]....
        /*0454*/ 	.word	0x00002ee0
        /*0458*/ 	.word	0x000000ff
        /*045c*/ 	.word	0x000000a0
        /*0460*/ 	.short	0x010a
        /*0462*/ 	.byte	0x04
	.zero		1


	//   ....[53]....
        /*0464*/ 	.word	0x00003000
        /*0468*/ 	.word	0x00000002
        /*046c*/ 	.word	0x00000090
        /*0470*/ 	.short	0x010a
        /*0472*/ 	.byte	0xff
	.zero		1


	//   ....[54]....
        /*0474*/ 	.word	0x00003110
        /*0478*/ 	.word	0x00000002
        /*047c*/ 	.word	0x00000000
        /*0480*/ 	.short	0x0101
        /*0482*/ 	.byte	0xff
	.zero		1


	//   ....[55]....
        /*0484*/ 	.word	0x000031a0
        /*0488*/ 	.word	0x000000ff
        /*048c*/ 	.word	0x000000a0
        /*0490*/ 	.short	0x0106
        /*0492*/ 	.byte	0x04
	.zero		1


	//   ....[56]....
        /*0494*/ 	.word	0x000031c0
        /*0498*/ 	.word	0x000000ff
        /*049c*/ 	.word	0x000000a0
        /*04a0*/ 	.short	0x010a
        /*04a2*/ 	.byte	0x04
	.zero		1


	//   ....[57]....
        /*04a4*/ 	.word	0x00003250
        /*04a8*/ 	.word	0x000000ff
        /*04ac*/ 	.word	0x000000a0
        /*04b0*/ 	.short	0x0106
        /*04b2*/ 	.byte	0x07
	.zero		1


	//   ....[58]....
        /*04b4*/ 	.word	0x00003290
        /*04b8*/ 	.word	0x00000000
        /*04bc*/ 	.word	0x000000a0
        /*04c0*/ 	.short	0x010a
        /*04c2*/ 	.byte	0xff
	.zero		1


	//   ....[59]....
        /*04c4*/ 	.word	0x000034d0
        /*04c8*/ 	.word	0x000000ff
        /*04cc*/ 	.word	0x00000008
        /*04d0*/ 	.short	0x010a
        /*04d2*/ 	.byte	0x05
	.zero		1


	//   ....[60]....
        /*04d4*/ 	.word	0x000034f0
        /*04d8*/ 	.word	0x000000ff
        /*04dc*/ 	.word	0x00000008
        /*04e0*/ 	.short	0x010a
        /*04e2*/ 	.byte	0x05
	.zero		1


	//   ....[61]....
        /*04e4*/ 	.word	0x00003680
        /*04e8*/ 	.word	0x000000ff
        /*04ec*/ 	.word	0x00000008
        /*04f0*/ 	.short	0x010a
        /*04f2*/ 	.byte	0x05
	.zero		1


	//   ....[62]....
        /*04f4*/ 	.word	0x000036a0
        /*04f8*/ 	.word	0x000000ff
        /*04fc*/ 	.word	0x00000008
        /*0500*/ 	.short	0x010a
        /*0502*/ 	.byte	0x05
	.zero		1


	//   ....[63]....
        /*0504*/ 	.word	0x00003760
        /*0508*/ 	.word	0x000000ff
        /*050c*/ 	.word	0x00000000
        /*0510*/ 	.short	0x0101
        /*0512*/ 	.byte	0x04
	.zero		1


	//   ....[64]....
        /*0514*/ 	.word	0x00003b20
        /*0518*/ 	.word	0x00000000
        /*051c*/ 	.word	0x00000090
        /*0520*/ 	.short	0x010a
        /*0522*/ 	.byte	0xff
	.zero		1


	//   ....[65]....
        /*0524*/ 	.word	0x00003be0
        /*0528*/ 	.word	0x00000000
        /*052c*/ 	.word	0x00000000
        /*0530*/ 	.short	0x0101
        /*0532*/ 	.byte	0xff
	.zero		1


	//   ....[66]....
        /*0534*/ 	.word	0x00003ca0
        /*0538*/ 	.word	0x000000ff
        /*053c*/ 	.word	0x00000000
        /*0540*/ 	.short	0x010a
        /*0542*/ 	.byte	0x04
	.zero		1


	//   ....[67]....
        /*0544*/ 	.word	0x00003cb0
        /*0548*/ 	.word	0x000000ff
        /*054c*/ 	.word	0x000000d0
        /*0550*/ 	.short	0x010a
        /*0552*/ 	.byte	0x2e
	.zero		1


	//   ....[68]....
        /*0554*/ 	.word	0x00003d60
        /*0558*/ 	.word	0x000000ff
        /*055c*/ 	.word	0x00000000
        /*0560*/ 	.short	0x010a
        /*0562*/ 	.byte	0x07
	.zero		1


	//   ....[69]....
        /*0564*/ 	.word	0x00003e90
        /*0568*/ 	.word	0x000000ff
        /*056c*/ 	.word	0x00000000
        /*0570*/ 	.short	0x010a
        /*0572*/ 	.byte	0x04
	.zero		1


	//   ....[70]....
        /*0574*/ 	.word	0x000042d0
        /*0578*/ 	.word	0x000000ff
        /*057c*/ 	.word	0x00000000
        /*0580*/ 	.short	0x010a
        /*0582*/ 	.byte	0x04
	.zero		1


	//   ....[71]....
        /*0584*/ 	.word	0x00004360
        /*0588*/ 	.word	0x000000ff
        /*058c*/ 	.word	0x00000000
        /*0590*/ 	.short	0x010a
        /*0592*/ 	.byte	0x05
	.zero		1


	//   ....[72]....
        /*0594*/ 	.word	0x000043f0
        /*0598*/ 	.word	0x000000ff
        /*059c*/ 	.word	0x00000000
        /*05a0*/ 	.short	0x010a
        /*05a2*/ 	.byte	0x05
	.zero		1


	//   ....[73]....
        /*05a4*/ 	.word	0x00004490
        /*05a8*/ 	.word	0x00000000
        /*05ac*/ 	.word	0x00000000
        /*05b0*/ 	.short	0x010a
        /*05b2*/ 	.byte	0xff
	.zero		1


	//   ....[74]....
        /*05b4*/ 	.word	0x000044d0
        /*05b8*/ 	.word	0x00000000
        /*05bc*/ 	.word	0x00000000
        /*05c0*/ 	.short	0x010a
        /*05c2*/ 	.byte	0xff
	.zero		1


	//   ....[75]....
        /*05c4*/ 	.word	0x00004540
        /*05c8*/ 	.word	0x000000ff
        /*05cc*/ 	.word	0x00000000
        /*05d0*/ 	.short	0x0101
        /*05d2*/ 	.byte	0x04
	.zero		1


	//   ....[76]....
        /*05d4*/ 	.word	0x00004580
        /*05d8*/ 	.word	0x000000ff
        /*05dc*/ 	.word	0x00000110
        /*05e0*/ 	.short	0x010a
        /*05e2*/ 	.byte	0x29
	.zero		1


	//   ....[77]....
        /*05e4*/ 	.word	0x000045d0
        /*05e8*/ 	.word	0x000000ff
        /*05ec*/ 	.word	0x00000000
        /*05f0*/ 	.short	0x0101
        /*05f2*/ 	.byte	0x04
	.zero		1


	//   ....[78]....
        /*05f4*/ 	.word	0x00004a70
        /*05f8*/ 	.word	0x0000000c
        /*05fc*/ 	.word	0x00000090
        /*0600*/ 	.short	0x010a
        /*0602*/ 	.byte	0xff
	.zero		1


	//   ....[79]....
        /*0604*/ 	.word	0x00004be0
        /*0608*/ 	.word	0x00000000
        /*060c*/ 	.word	0x00000000
        /*0610*/ 	.short	0x0101
        /*0612*/ 	.byte	0xff
	.zero		1


	//   ....[80]....
        /*0614*/ 	.word	0x00005070
        /*0618*/ 	.word	0x000000ff
        /*061c*/ 	.word	0x00000088
        /*0620*/ 	.short	0x010a
        /*0622*/ 	.byte	0x15
	.zero		1


	//   ....[81]....
        /*0624*/ 	.word	0x000051f0
        /*0628*/ 	.word	0x000000ff
        /*062c*/ 	.word	0x00000060
        /*0630*/ 	.short	0x010a
        /*0632*/ 	.byte	0x15
	.zero		1


	//   ....[82]....
        /*0634*/ 	.word	0x00005370
        /*0638*/ 	.word	0x000000ff
        /*063c*/ 	.word	0x00000040
        /*0640*/ 	.short	0x010b
        /*0642*/ 	.byte	0x15
	.zero		1


	//   ....[83]....
        /*0644*/ 	.word	0x00005380
        /*0648*/ 	.word	0x000000ff
        /*064c*/ 	.word	0x00000000
        /*0650*/ 	.short	0x0101
        /*0652*/ 	.byte	0x06
	.zero		1


	//   ....[84]....
        /*0654*/ 	.word	0x00005390
        /*0658*/ 	.word	0x000000ff
        /*065c*/ 	.word	0x00000068
        /*0660*/ 	.short	0x010a
        /*0662*/ 	.byte	0x15
	.zero		1


	//   ....[85]....
        /*0664*/ 	.word	0x000054f0
        /*0668*/ 	.word	0x000000ff
        /*066c*/ 	.word	0x00000048
        /*0670*/ 	.short	0x010b
        /*0672*/ 	.byte	0x15
	.zero		1


	//   ....[86]....
        /*0674*/ 	.word	0x00005500
        /*0678*/ 	.word	0x000000ff
        /*067c*/ 	.word	0x00000000
        /*0680*/ 	.short	0x0101
        /*0682*/ 	.byte	0x06
	.zero		1


	//   ....[87]....
        /*0684*/ 	.word	0x00005510
        /*0688*/ 	.word	0x000000ff
        /*068c*/ 	.word	0x00000070
        /*0690*/ 	.short	0x010a
        /*0692*/ 	.byte	0x15
	.zero		1


	//   ....[88]....
        /*0694*/ 	.word	0x00005660
        /*0698*/ 	.word	0x000000ff
        /*069c*/ 	.word	0x00000050
        /*06a0*/ 	.short	0x010b
        /*06a2*/ 	.byte	0x15
	.zero		1


	//   ....[89]....
        /*06a4*/ 	.word	0x00005670
        /*06a8*/ 	.word	0x000000ff
        /*06ac*/ 	.word	0x00000000
        /*06b0*/ 	.short	0x0101
        /*06b2*/ 	.byte	0x06
	.zero		1


	//   ....[90]....
        /*06b4*/ 	.word	0x00005680
        /*06b8*/ 	.word	0x000000ff
        /*06bc*/ 	.word	0x00000078
        /*06c0*/ 	.short	0x010a
        /*06c2*/ 	.byte	0x15
	.zero		1


	//   ....[91]....
        /*06c4*/ 	.word	0x00005870
        /*06c8*/ 	.word	0x000000ff
        /*06cc*/ 	.word	0x00000058
        /*06d0*/ 	.short	0x010b
        /*06d2*/ 	.byte	0x15
	.zero		1


	//   ....[92]....
        /*06d4*/ 	.word	0x00005880
        /*06d8*/ 	.word	0x000000ff
        /*06dc*/ 	.word	0x00000000
        /*06e0*/ 	.short	0x0101
        /*06e2*/ 	.byte	0x25
	.zero		1


	//   ....[93]....
        /*06e4*/ 	.word	0x000058b0
        /*06e8*/ 	.word	0x000000ff
        /*06ec*/ 	.word	0x00000060
        /*06f0*/ 	.short	0x010a
        /*06f2*/ 	.byte	0x15
	.zero		1


	//   ....[94]....
        /*06f4*/ 	.word	0x000058d0
        /*06f8*/ 	.word	0x000000ff
        /*06fc*/ 	.word	0x00000068
        /*0700*/ 	.short	0x010a
        /*0702*/ 	.byte	0x15
	.zero		1


	//   ....[95]....
        /*0704*/ 	.word	0x000058f0
        /*0708*/ 	.word	0x000000ff
        /*070c*/ 	.word	0x00000070
        /*0710*/ 	.short	0x010a
        /*0712*/ 	.byte	0x15
	.zero		1


	//   ....[96]....
        /*0714*/ 	.word	0x00005930
        /*0718*/ 	.word	0x00000000
        /*071c*/ 	.word	0x00000078
        /*0720*/ 	.short	0x010a
        /*0722*/ 	.byte	0xff
	.zero		1


	//   ....[97]....
        /*0724*/ 	.word	0x00005c40
        /*0728*/ 	.word	0x00000003
        /*072c*/ 	.word	0x00000090
        /*0730*/ 	.short	0x010a
        /*0732*/ 	.byte	0xff
	.zero		1


	//   ....[98]....
        /*0734*/ 	.word	0x00005dc0
        /*0738*/ 	.word	0x00000000
        /*073c*/ 	.word	0x00000000
        /*0740*/ 	.short	0x0101
        /*0742*/ 	.byte	0xff
	.zero		1


	//   ....[99]....
        /*0744*/ 	.word	0x00006930
        /*0748*/ 	.word	0x000000ff
        /*074c*/ 	.word	0x00000040
        /*0750*/ 	.short	0x010a
        /*0752*/ 	.byte	0x2c
	.zero		1


	//   ....[100]....
        /*0754*/ 	.word	0x00006970
        /*0758*/ 	.word	0x00000063
        /*075c*/ 	.word	0x000000b0
        /*0760*/ 	.short	0x010a
        /*0762*/ 	.byte	0xff
	.zero		1


	//   ....[101]....
        /*0764*/ 	.word	0x00006a60
        /*0768*/ 	.word	0x000000ff
        /*076c*/ 	.word	0x00000040
        /*0770*/ 	.short	0x010a
        /*0772*/ 	.byte	0x2c
	.zero		1


	//   ....[102]....
        /*0774*/ 	.word	0x00006b50
        /*0778*/ 	.word	0x00000063
        /*077c*/ 	.word	0x000000b0
        /*0780*/ 	.short	0x010a
        /*0782*/ 	.byte	0xff
	.zero		1


	//   ....[103]....
        /*0784*/ 	.word	0x00007620
        /*0788*/ 	.word	0x00000000
        /*078c*/ 	.word	0x00000000
        /*0790*/ 	.short	0x0101
        /*0792*/ 	.byte	0xff
	.zero		1


	//   ....[104]....
        /*0794*/ 	.word	0x00007630
        /*0798*/ 	.word	0x00000003
        /*079c*/ 	.word	0x00000040
        /*07a0*/ 	.short	0x010a
        /*07a2*/ 	.byte	0xff
	.zero		1


	//   ....[105]....
        /*07a4*/ 	.word	0x00007710
        /*07a8*/ 	.word	0x00000003
        /*07ac*/ 	.word	0x00000040
        /*07b0*/ 	.short	0x010a
        /*07b2*/ 	.byte	0xff
	.zero		1


	//   ....[106]....
        /*07b4*/ 	.word	0x00008280
        /*07b8*/ 	.word	0x0000003d
        /*07bc*/ 	.word	0x00000000
        /*07c0*/ 	.short	0x0101
        /*07c2*/ 	.byte	0xff
	.zero		1


	//   ....[107]....
        /*07c4*/ 	.word	0x000082a0
        /*07c8*/ 	.word	0x0000003e
        /*07cc*/ 	.word	0x00000040
        /*07d0*/ 	.short	0x010a
        /*07d2*/ 	.byte	0xff
	.zero		1


	//   ....[108]....
        /*07d4*/ 	.word	0x00008370
        /*07d8*/ 	.word	0x0000003e
        /*07dc*/ 	.word	0x00000040
        /*07e0*/ 	.short	0x010a
        /*07e2*/ 	.byte	0xff
	.zero		1


	//   ....[109]....
        /*07e4*/ 	.word	0x00008ee0
        /*07e8*/ 	.word	0x0000003d
        /*07ec*/ 	.word	0x00000000
        /*07f0*/ 	.short	0x0101
        /*07f2*/ 	.byte	0xff
	.zero		1


	//   ....[110]....
        /*07f4*/ 	.word	0x00008f00
        /*07f8*/ 	.word	0x0000003e
        /*07fc*/ 	.word	0x00000040
        /*0800*/ 	.short	0x010a
        /*0802*/ 	.byte	0xff
	.zero		1


	//   ....[111]....
        /*0804*/ 	.word	0x00008fd0
        /*0808*/ 	.word	0x0000003e
        /*080c*/ 	.word	0x00000040
        /*0810*/ 	.short	0x010a
        /*0812*/ 	.byte	0xff
	.zero		1


	//   ....[112]....
        /*0814*/ 	.word	0x000093c0
        /*0818*/ 	.word	0x00000063
        /*081c*/ 	.word	0x00000000
        /*0820*/ 	.short	0x0101
        /*0822*/ 	.byte	0xff
	.zero		1


	//   ....[113]....
        /*0824*/ 	.word	0x00009b90
        /*0828*/ 	.word	0x00000002
        /*082c*/ 	.word	0x00000000
        /*0830*/ 	.short	0x0101
        /*0832*/ 	.byte	0xff
	.zero		1


	//   ....[114]....
        /*0834*/ 	.word	0x00009e20
        /*0838*/ 	.word	0x000000ff
        /*083c*/ 	.word	0x00000000
        /*0840*/ 	.short	0x0101
        /*0842*/ 	.byte	0x04
	.zero		1


	//   ....[115]....
        /*0844*/ 	.word	0x00009e40
        /*0848*/ 	.word	0x00000003
        /*084c*/ 	.word	0x00000100
        /*0850*/ 	.short	0x010a
        /*0852*/ 	.byte	0xff
	.zero		1


	//   ....[116]....
        /*0854*/ 	.word	0x00009ea0
        /*0858*/ 	.word	0x00000000
        /*085c*/ 	.word	0x00000020
        /*0860*/ 	.short	0x010a
        /*0862*/ 	.byte	0xff
	.zero		1


	//   ....[117]....
        /*0864*/ 	.word	0x00009f00
        /*0868*/ 	.word	0x00000000
        /*086c*/ 	.word	0x00000020
        /*0870*/ 	.short	0x010a
        /*0872*/ 	.byte	0xff
	.zero		1


	//   ....[118]....
        /*0874*/ 	.word	0x00009f50
        /*0878*/ 	.word	0x00000003
        /*087c*/ 	.word	0x00000090
        /*0880*/ 	.short	0x010a
        /*0882*/ 	.byte	0xff
	.zero		1


	//   ....[119]....
        /*0884*/ 	.word	0x00009fb0
        /*0888*/ 	.word	0x00000000
        /*088c*/ 	.word	0x00000000
        /*0890*/ 	.short	0x010a
        /*0892*/ 	.byte	0xff
	.zero		1


	//   ....[120]....
        /*0894*/ 	.word	0x0000a010
        /*0898*/ 	.word	0x00000000
        /*089c*/ 	.word	0x00000000
        /*08a0*/ 	.short	0x010a
        /*08a2*/ 	.byte	0xff
	.zero		1


	//   ....[121]....
        /*08a4*/ 	.word	0x0000a070
        /*08a8*/ 	.word	0x00000000
        /*08ac*/ 	.word	0x00000000
        /*08b0*/ 	.short	0x010a
        /*08b2*/ 	.byte	0xff
	.zero		1


	//   ....[122]....
        /*08b4*/ 	.word	0x0000a0c0
        /*08b8*/ 	.word	0x00000002
        /*08bc*/ 	.word	0x000000f0
        /*08c0*/ 	.short	0x010a
        /*08c2*/ 	.byte	0xff
	.zero		1


	//   ....[123]....
        /*08c4*/ 	.word	0x0000a120
        /*08c8*/ 	.word	0x00000002
        /*08cc*/ 	.word	0x000000a0
        /*08d0*/ 	.short	0x010a
        /*08d2*/ 	.byte	0xff
	.zero		1


	//   ....[124]....
        /*08d4*/ 	.word	0x0000a170
        /*08d8*/ 	.word	0x00000002
        /*08dc*/ 	.word	0x00000090
        /*08e0*/ 	.short	0x010a
        /*08e2*/ 	.byte	0xff
	.zero		1


	//   ....[125]....
        /*08e4*/ 	.word	0x0000a1d0
        /*08e8*/ 	.word	0x00000000
        /*08ec*/ 	.word	0x000000a0
        /*08f0*/ 	.short	0x010a
        /*08f2*/ 	.byte	0xff
	.zero		1


	//   ....[126]....
        /*08f4*/ 	.word	0x0000a230
        /*08f8*/ 	.word	0x00000000
        /*08fc*/ 	.word	0x00000008
        /*0900*/ 	.short	0x010a
        /*0902*/ 	.byte	0xff
	.zero		1


	//   ....[127]....
        /*0904*/ 	.word	0x0000a320
        /*0908*/ 	.word	0x00000000
        /*090c*/ 	.word	0x00000008
        /*0910*/ 	.short	0x010a
        /*0912*/ 	.byte	0xff
	.zero		1


	//   ....[128]....
        /*0914*/ 	.word	0x0000a370
        /*0918*/ 	.word	0x00000000
        /*091c*/ 	.word	0x00000090
        /*0920*/ 	.short	0x010a
        /*0922*/ 	.byte	0xff
	.zero		1


	//   ....[129]....
        /*0924*/ 	.word	0x0000a3d0
        /*0928*/ 	.word	0x00000000
        /*092c*/ 	.word	0x000000d0
        /*0930*/ 	.short	0x010a
        /*0932*/ 	.byte	0xff
	.zero		1


	//   ....[130]....
        /*0934*/ 	.word	0x0000a430
        /*0938*/ 	.word	0x00000000
        /*093c*/ 	.word	0x00000000
        /*0940*/ 	.short	0x010a
        /*0942*/ 	.byte	0xff
	.zero		1


	//   ....[131]....
        /*0944*/ 	.word	0x0000a490
        /*0948*/ 	.word	0x00000000
        /*094c*/ 	.word	0x00000000
        /*0950*/ 	.short	0x010a
        /*0952*/ 	.byte	0xff
	.zero		1


	//   ....[132]....
        /*0954*/ 	.word	0x0000a4f0
        /*0958*/ 	.word	0x00000000
        /*095c*/ 	.word	0x00000000
        /*0960*/ 	.short	0x010a
        /*0962*/ 	.byte	0xff
	.zero		1


	//   ....[133]....
        /*0964*/ 	.word	0x0000a550
        /*0968*/ 	.word	0x00000000
        /*096c*/ 	.word	0x00000000
        /*0970*/ 	.short	0x010a
        /*0972*/ 	.byte	0xff
	.zero		1


	//   ....[134]....
        /*0974*/ 	.word	0x0000a5b0
        /*0978*/ 	.word	0x00000000
        /*097c*/ 	.word	0x00000110
        /*0980*/ 	.short	0x010a
        /*0982*/ 	.byte	0xff
	.zero		1


	//   ....[135]....
        /*0984*/ 	.word	0x0000a600
        /*0988*/ 	.word	0x0000000c
        /*098c*/ 	.word	0x00000090
        /*0990*/ 	.short	0x010a
        /*0992*/ 	.byte	0xff
	.zero		1


	//   ....[136]....
        /*0994*/ 	.word	0x0000a660
        /*0998*/ 	.word	0x00000000
        /*099c*/ 	.word	0x00000088
        /*09a0*/ 	.short	0x010a
        /*09a2*/ 	.byte	0xff
	.zero		1


	//   ....[137]....
        /*09a4*/ 	.word	0x0000a6c0
        /*09a8*/ 	.word	0x00000000
        /*09ac*/ 	.word	0x00000060
        /*09b0*/ 	.short	0x010a
        /*09b2*/ 	.byte	0xff
	.zero		1


	//   ....[138]....
        /*09b4*/ 	.word	0x0000a720
        /*09b8*/ 	.word	0x00000000
        /*09bc*/ 	.word	0x00000068
        /*09c0*/ 	.short	0x010a
        /*09c2*/ 	.byte	0xff
	.zero		1


	//   ....[139]....
        /*09c4*/ 	.word	0x0000a780
        /*09c8*/ 	.word	0x00000000
        /*09cc*/ 	.word	0x00000070
        /*09d0*/ 	.short	0x010a
        /*09d2*/ 	.byte	0xff
	.zero		1


	//   ....[140]....
        /*09d4*/ 	.word	0x0000a7e0
        /*09d8*/ 	.word	0x00000000
        /*09dc*/ 	.word	0x00000078
        /*09e0*/ 	.short	0x010a
        /*09e2*/ 	.byte	0xff
	.zero		1


	//   ....[141]....
        /*09e4*/ 	.word	0x0000a840
        /*09e8*/ 	.word	0x00000000
        /*09ec*/ 	.word	0x00000060
        /*09f0*/ 	.short	0x010a
        /*09f2*/ 	.byte	0xff
	.zero		1


	//   ....[142]....
        /*09f4*/ 	.word	0x0000a8a0
        /*09f8*/ 	.word	0x00000000
        /*09fc*/ 	.word	0x00000068
        /*0a00*/ 	.short	0x010a
        /*0a02*/ 	.byte	0xff
	.zero		1


	//   ....[143]....
        /*0a04*/ 	.word	0x0000a900
        /*0a08*/ 	.word	0x00000000
        /*0a0c*/ 	.word	0x00000070
        /*0a10*/ 	.short	0x010a
        /*0a12*/ 	.byte	0xff
	.zero		1


	//   ....[144]....
        /*0a14*/ 	.word	0x0000a950
        /*0a18*/ 	.word	0x00000003
        /*0a1c*/ 	.word	0x00000090
        /*0a20*/ 	.short	0x010a
        /*0a22*/ 	.byte	0xff
	.zero		1


	//   ....[145]....
        /*0a24*/ 	.word	0x0000a9b0
        /*0a28*/ 	.word	0x00000002
        /*0a2c*/ 	.word	0x00000040
        /*0a30*/ 	.short	0x010a
        /*0a32*/ 	.byte	0xff
	.zero		1


	//   ....[146]....
        /*0a34*/ 	.word	0x0000aa00
        /*0a38*/ 	.word	0x00000063
        /*0a3c*/ 	.word	0x000000b0
        /*0a40*/ 	.short	0x010a
        /*0a42*/ 	.byte	0xff
	.zero		1


	//   ....[147]....
        /*0a44*/ 	.word	0x0000aa50
        /*0a48*/ 	.word	0x00000003
        /*0a4c*/ 	.word	0x00000040
        /*0a50*/ 	.short	0x010a
        /*0a52*/ 	.byte	0xff
	.zero		1


	//   ....[148]....
        /*0a54*/ 	.word	0x0000aaa0
        /*0a58*/ 	.word	0x0000003e
        /*0a5c*/ 	.word	0x00000040
        /*0a60*/ 	.short	0x010a
        /*0a62*/ 	.byte	0xff
	.zero		1


	//   ....[149]....
        /*0a64*/ 	.word	0x0000aaf0
        /*0a68*/ 	.word	0x0000003e
        /*0a6c*/ 	.word	0x00000040
        /*0a70*/ 	.short	0x010a
        /*0a72*/ 	.byte	0xff
	.zero		1


	//----- nvinfo : EIATTR_NUM_MBARRIERS
	.align		4
.L_47:
        /*0a74*/ 	.byte	0x03, 0x38
        /*0a76*/ 	.short	0x0023


	//----- nvinfo : EIATTR_EXIT_INSTR_OFFSETS
	.align		4
        /*0a78*/ 	.byte	0x04, 0x1c
        /*0a7a*/ 	.short	(.L_49 - .L_48)


	//   ....[0]....
.L_48:
        /*0a7c*/ 	.word	0x00002d70


	//   ....[1]....
        /*0a80*/ 	.word	0x00003260


	//   ....[2]....
        /*0a84*/ 	.word	0x000032c0


	//   ....[3]....
        /*0a88*/ 	.word	0x00004800


	//   ....[4]....
        /*0a8c*/ 	.word	0x00005960


	//   ....[5]....
        /*0a90*/ 	.word	0x000059a0


	//   ....[6]....
        /*0a94*/ 	.word	0x00009d10


	//   ....[7]....
        /*0a98*/ 	.word	0x00009d90


	//   ....[8]....
        /*0a9c*/ 	.word	0x00009dc0


	//   ....[9]....
        /*0aa0*/ 	.word	0x00009e30


	//----- nvinfo : EIATTR_MAX_THREADS
	.align		4
.L_49:
        /*0aa4*/ 	.byte	0x04, 0x05
        /*0aa6*/ 	.short	(.L_51 - .L_50)
.L_50:
        /*0aa8*/ 	.word	0x00000100
        /*0aac*/ 	.word	0x00000001
        /*0ab0*/ 	.word	0x00000001


	//----- nvinfo : EIATTR_CRS_STACK_SIZE
	.align		4
.L_51:
        /*0ab4*/ 	.byte	0x04, 0x1e
        /*0ab6*/ 	.short	(.L_53 - .L_52)
.L_52:
        /*0ab8*/ 	.word	0x00000000


	//----- nvinfo : EIATTR_CBANK_PARAM_SIZE
	.align		4
.L_53:
        /*0abc*/ 	.byte	0x03, 0x19
        /*0abe*/ 	.short	0x0800


	//----- nvinfo : EIATTR_PARAM_CBANK
	.align		4
        /*0ac0*/ 	.byte	0x04, 0x0a
        /*0ac2*/ 	.short	(.L_55 - .L_54)
	.align		4
.L_54:
        /*0ac4*/ 	.word	index@(.nv.constant0._ZN7cutlass13device_kernelINS_4gemm6kernel13GemmUniversalIN4cute5tupleIJiiiiEEENS1_10collective13CollectiveMmaINS1_35MainloopSm100TmaUmmaWarpSpecializedILi4ELi2ELi4ENS5_IJNS4_1CILi2EEESB_NSA_ILi1EEEEEEEENS5_IJNSA_ILi256EEENSA_ILi128EEESG_EEENS_10bfloat16_tENS5_IJlSC_lEEESI_SJ_NS4_8TiledMMAINS4_8MMA_AtomIJNS4_26SM100_MMA_F16BF16_2x1SM_SSISI_SI_fLi256ELi128ELNS4_4UMMA5MajorE0ELSO_0ELNSN_7ScaleInE0ELSP_0EEEEEENS4_6LayoutINS5_IJSC_SC_SC_EEENS5_IJNSA_ILi0EEESU_SU_EEEEENS5_IJNS4_10UnderscoreESX_SX_EEEEENS4_28SM100_TMA_2SM_LOAD_MULTICASTENS4_14ComposedLayoutINS4_7SwizzleILi3ELi4ELi3EEENS4_18smem_ptr_flag_bitsILi16EEENSS_INS5_IJNSA_ILi8EEENSA_ILi64EEEEEENS5_IJS17_SC_EEEEEEEvNS4_8identityENS4_18SM100_TMA_2SM_LOADES1B_vS1C_EENS_8epilogue10collective18CollectiveEpilogueINS1F_23Sm100TmaWarpSpecializedILi4ELi2ELi32ELb1ELb0EEEJNS5_IJSG_SG_SG_EEENS5_IJNSS_ISG_SC_EENSS_INSA_ILi32EEESC_EEEEESI_SJ_SI_SJ_NS1F_6fusion15FusionCallbacksIS1J_NS1P_17LinearCombinationISI_fSI_fLNS_15FloatRoundStyleE2EEES1K_S1O_JEEENS4_5SM1004TMEM4LOAD26SM100_TMEM_LOAD_32dp32b32xENS4_13SM90_TMA_LOADENS11_INS12_ILi2ELi4ELi3EEES15_NSS_INS5_IJS16_S1M_EEENS5_IJS1M_SC_EEEEEEENS4_39AutoVectorizingCopyWithAssumedAlignmentILi128EEENS4_14SM90_TMA_STOREES24_S26_S26_EEEvvEEEEvNT_6ParamsE)
        /*0ac8*/ 	.short	0x0380
        /*0aca*/ 	.short	0x0800


	//----- nvinfo : EIATTR_SW_WAR
	.align		4
.L_55:
        /*0acc*/ 	.byte	0x04, 0x36
        /*0ace*/ 	.short	(.L_57 - .L_56)
.L_56:
        /*0ad0*/ 	.word	0x00000008
.L_57:


//--------------------- .nv.callgraph             --------------------------
	.section	.nv.callgraph,"",@"SHT_CUDA_CALLGRAPH"
	.align	4
	.sectionentsize	8
	.align		4
        /*0000*/ 	.word	0x00000000
	.align		4
        /*0004*/ 	.word	0xffffffff
	.align		4
        /*0008*/ 	.word	index@(_ZN7cutlass13device_kernelINS_4gemm6kernel13GemmUniversalIN4cute5tupleIJiiiiEEENS1_10collective13CollectiveMmaINS1_35MainloopSm100TmaUmmaWarpSpecializedILi4ELi2ELi4ENS5_IJNS4_1CILi2EEESB_NSA_ILi1EEEEEEEENS5_IJNSA_ILi256EEENSA_ILi128EEESG_EEENS_10bfloat16_tENS5_IJlSC_lEEESI_SJ_NS4_8TiledMMAINS4_8MMA_AtomIJNS4_26SM100_MMA_F16BF16_2x1SM_SSISI_SI_fLi256ELi128ELNS4_4UMMA5MajorE0ELSO_0ELNSN_7ScaleInE0ELSP_0EEEEEENS4_6LayoutINS5_IJSC_SC_SC_EEENS5_IJNSA_ILi0EEESU_SU_EEEEENS5_IJNS4_10UnderscoreESX_SX_EEEEENS4_28SM100_TMA_2SM_LOAD_MULTICASTENS4_14ComposedLayoutINS4_7SwizzleILi3ELi4ELi3EEENS4_18smem_ptr_flag_bitsILi16EEENSS_INS5_IJNSA_ILi8EEENSA_ILi64EEEEEENS5_IJS17_SC_EEEEEEEvNS4_8identityENS4_18SM100_TMA_2SM_LOADES1B_vS1C_EENS_8epilogue10collective18CollectiveEpilogueINS1F_23Sm100TmaWarpSpecializedILi4ELi2ELi32ELb1ELb0EEEJNS5_IJSG_SG_SG_EEENS5_IJNSS_ISG_SC_EENSS_INSA_ILi32EEESC_EEEEESI_SJ_SI_SJ_NS1F_6fusion15FusionCallbacksIS1J_NS1P_17LinearCombinationISI_fSI_fLNS_15FloatRoundStyleE2EEES1K_S1O_JEEENS4_5SM1004TMEM4LOAD26SM100_TMEM_LOAD_32dp32b32xENS4_13SM90_TMA_LOADENS11_INS12_ILi2ELi4ELi3EEES15_NSS_INS5_IJS16_S1M_EEENS5_IJS1M_SC_EEEEEEENS4_39AutoVectorizingCopyWithAssumedAlignmentILi128EEENS4_14SM90_TMA_STOREES24_S26_S26_EEEvvEEEEvNT_6ParamsE)
	.align		4
        /*000c*/ 	.word	index@(__assertfail)
	.align		4
        /*0010*/ 	.word	0x00000000
	.align		4
        /*0014*/ 	.word	0xfffffffe
	.align		4
        /*0018*/ 	.word	0x00000000
	.align		4
        /*001c*/ 	.word	0xfffffffd
	.align		4
        /*0020*/ 	.word	0x00000000
	.align		4
        /*0024*/ 	.word	0xfffffffc


//--------------------- .nv.constant4             --------------------------
	.section	.nv.constant4,"a",@progbits
	.align	8
	.align		8
.nv.constant4:
        /*0000*/ 	.dword	__assertfail
	.align		8
        /*0008*/ 	.dword	__unnamed_1
	.align		8
        /*0010*/ 	.dword	__unnamed_2
	.align		8
        /*0018*/ 	.dword	_ZN40_INTERNAL_8a959fc0_4_k_cu_cdd3b356_186104cuda3std3__45__cpo5beginE
	.align		8
        /*0020*/ 	.dword	_ZN40_INTERNAL_8a959fc0_4_k_cu_cdd3b356_186104cuda3std3__45__cpo3endE
	.align		8
        /*0028*/ 	.dword	_ZN40_INTERNAL_8a959fc0_4_k_cu_cdd3b356_186104cuda3std3__45__cpo6cbeginE
	.align		8
        /*0030*/ 	.dword	_ZN40_INTERNAL_8a959fc0_4_k_cu_cdd3b356_186104cuda3std3__45__cpo4cendE
	.align		8
        /*0038*/ 	.dword	_ZN40_INTERNAL_8a959fc0_4_k_cu_cdd3b356_186104cuda3std3__442_GLOBAL__N__8a959fc0_4_k_cu_cdd3b356_186106ignoreE
	.align		8
        /*0040*/ 	.dword	_ZN40_INTERNAL_8a959fc0_4_k_cu_cdd3b356_186104cuda3std3__419piecewise_constructE
	.align		8
        /*0048*/ 	.dword	_ZN40_INTERNAL_8a959fc0_4_k_cu_cdd3b356_186104cuda3std3__48in_placeE
	.align		8
        /*0050*/ 	.dword	_ZN40_INTERNAL_8a959fc0_4_k_cu_cdd3b356_186104cuda3std6ranges3__45__cpo4swapE
	.align		8
        /*0058*/ 	.dword	_ZN40_INTERNAL_8a959fc0_4_k_cu_cdd3b356_186104cuda3std6ranges3__45__cpo9iter_moveE
	.align		8
        /*0060*/ 	.dword	_ZN40_INTERNAL_8a959fc0_4_k_cu_cdd3b356_186104cute7productE
	.align		8
        /*0068*/ 	.dword	_ZN40_INTERNAL_8a959fc0_4_k_cu_cdd3b356_186104cute1_E
	.align		8
        /*0070*/ 	.dword	$str$25
	.align		8
        /*0078*/ 	.dword	$str$26
	.align		8
        /*0080*/ 	.dword	$str$27
	.align		8
        /*0088*/ 	.dword	$str$28


//--------------------- .text._ZN7cutlass13device_kernelINS_4gemm6kernel13GemmUniversalIN4cute5tupleIJiiiiEEENS1_10collective13CollectiveMmaINS1_35MainloopSm100TmaUmmaWarpSpecializedILi4ELi2ELi4ENS5_IJNS4_1CILi2EEESB_NSA_ILi1EEEEEEEENS5_IJNSA_ILi256EEENSA_ILi128EEESG_EEENS_10bfloat16_tENS5_IJlSC_lEEESI_SJ_NS4_8TiledMMAINS4_8MMA_AtomIJNS4_26SM100_MMA_F16BF16_2x1SM_SSISI_SI_fLi256ELi128ELNS4_4UMMA5MajorE0ELSO_0ELNSN_7ScaleInE0ELSP_0EEEEEENS4_6LayoutINS5_IJSC_SC_SC_EEENS5_IJNSA_ILi0EEESU_SU_EEEEENS5_IJNS4_10UnderscoreESX_SX_EEEEENS4_28SM100_TMA_2SM_LOAD_MULTICASTENS4_14ComposedLayoutINS4_7SwizzleILi3ELi4ELi3EEENS4_18smem_ptr_flag_bitsILi16EEENSS_INS5_IJNSA_ILi8EEENSA_ILi64EEEEEENS5_IJS17_SC_EEEEEEEvNS4_8identityENS4_18SM100_TMA_2SM_LOADES1B_vS1C_EENS_8epilogue10collective18CollectiveEpilogueINS1F_23Sm100TmaWarpSpecializedILi4ELi2ELi32ELb1ELb0EEEJNS5_IJSG_SG_SG_EEENS5_IJNSS_ISG_SC_EENSS_INSA_ILi32EEESC_EEEEESI_SJ_SI_SJ_NS1F_6fusion15FusionCallbacksIS1J_NS1P_17LinearCombinationISI_fSI_fLNS_15FloatRoundStyleE2EEES1K_S1O_JEEENS4_5SM1004TMEM4LOAD26SM100_TMEM_LOAD_32dp32b32xENS4_13SM90_TMA_LOADENS11_INS12_ILi2ELi4ELi3EEES15_NSS_INS5_IJS16_S1M_EEENS5_IJS1M_SC_EEEEEEENS4_39AutoVectorizingCopyWithAssumedAlignmentILi128EEENS4_14SM90_TMA_STOREES24_S26_S26_EEEvvEEEEvNT_6ParamsE --------------------------
	.section	.text._ZN7cutlass13device_kernelINS_4gemm6kernel13GemmUniversalIN4cute5tupleIJiiiiEEENS1_10collective13CollectiveMmaINS1_35MainloopSm100TmaUmmaWarpSpecializedILi4ELi2ELi4ENS5_IJNS4_1CILi2EEESB_NSA_ILi1EEEEEEEENS5_IJNSA_ILi256EEENSA_ILi128EEESG_EEENS_10bfloat16_tENS5_IJlSC_lEEESI_SJ_NS4_8TiledMMAINS4_8MMA_AtomIJNS4_26SM100_MMA_F16BF16_2x1SM_SSISI_SI_fLi256ELi128ELNS4_4UMMA5MajorE0ELSO_0ELNSN_7ScaleInE0ELSP_0EEEEEENS4_6LayoutINS5_IJSC_SC_SC_EEENS5_IJNSA_ILi0EEESU_SU_EEEEENS5_IJNS4_10UnderscoreESX_SX_EEEEENS4_28SM100_TMA_2SM_LOAD_MULTICASTENS4_14ComposedLayoutINS4_7SwizzleILi3ELi4ELi3EEENS4_18smem_ptr_flag_bitsILi16EEENSS_INS5_IJNSA_ILi8EEENSA_ILi64EEEEEENS5_IJS17_SC_EEEEEEEvNS4_8identityENS4_18SM100_TMA_2SM_LOADES1B_vS1C_EENS_8epilogue10collective18CollectiveEpilogueINS1F_23Sm100TmaWarpSpecializedILi4ELi2ELi32ELb1ELb0EEEJNS5_IJSG_SG_SG_EEENS5_IJNSS_ISG_SC_EENSS_INSA_ILi32EEESC_EEEEESI_SJ_SI_SJ_NS1F_6fusion15FusionCallbacksIS1J_NS1P_17LinearCombinationISI_fSI_fLNS_15FloatRoundStyleE2EEES1K_S1O_JEEENS4_5SM1004TMEM4LOAD26SM100_TMEM_LOAD_32dp32b32xENS4_13SM90_TMA_LOADENS11_INS12_ILi2ELi4ELi3EEES15_NSS_INS5_IJS16_S1M_EEENS5_IJS1M_SC_EEEEEEENS4_39AutoVectorizingCopyWithAssumedAlignmentILi128EEENS4_14SM90_TMA_STOREES24_S26_S26_EEEvvEEEEvNT_6ParamsE,"ax",@progbits
	.align	128
.text._ZN7cutlass13device_kernelINS_4gemm6kernel13GemmUniversalIN4cute5tupleIJiiiiEEENS1_10collective13CollectiveMmaINS1_35MainloopSm100TmaUmmaWarpSpecializedILi4ELi2ELi4ENS5_IJNS4_1CILi2EEESB_NSA_ILi1EEEEEEEENS5_IJNSA_ILi256EEENSA_ILi128EEESG_EEENS_10bfloat16_tENS5_IJlSC_lEEESI_SJ_NS4_8TiledMMAINS4_8MMA_AtomIJNS4_26SM100_MMA_F16BF16_2x1SM_SSISI_SI_fLi256ELi128ELNS4_4UMMA5MajorE0ELSO_0ELNSN_7ScaleInE0ELSP_0EEEEEENS4_6LayoutINS5_IJSC_SC_SC_EEENS5_IJNSA_ILi0EEESU_SU_EEEEENS5_IJNS4_10UnderscoreESX_SX_EEEEENS4_28SM100_TMA_2SM_LOAD_MULTICASTENS4_14ComposedLayoutINS4_7SwizzleILi3ELi4ELi3EEENS4_18smem_ptr_flag_bitsILi16EEENSS_INS5_IJNSA_ILi8EEENSA_ILi64EEEEEENS5_IJS17_SC_EEEEEEEvNS4_8identityENS4_18SM100_TMA_2SM_LOADES1B_vS1C_EENS_8epilogue10collective18CollectiveEpilogueINS1F_23Sm100TmaWarpSpecializedILi4ELi2ELi32ELb1ELb0EEEJNS5_IJSG_SG_SG_EEENS5_IJNSS_ISG_SC_EENSS_INSA_ILi32EEESC_EEEEESI_SJ_SI_SJ_NS1F_6fusion15FusionCallbacksIS1J_NS1P_17LinearCombinationISI_fSI_fLNS_15FloatRoundStyleE2EEES1K_S1O_JEEENS4_5SM1004TMEM4LOAD26SM100_TMEM_LOAD_32dp32b32xENS4_13SM90_TMA_LOADENS11_INS12_ILi2ELi4ELi3EEES15_NSS_INS5_IJS16_S1M_EEENS5_IJS1M_SC_EEEEEEENS4_39AutoVectorizingCopyWithAssumedAlignmentILi128EEENS4_14SM90_TMA_STOREES24_S26_S26_EEEvvEEEEvNT_6ParamsE:
        .type           _ZN7cutlass13device_kernelINS_4gemm6kernel13GemmUniversalIN4cute5tupleIJiiiiEEENS1_10collective13CollectiveMmaINS1_35MainloopSm100TmaUmmaWarpSpecializedILi4ELi2ELi4ENS5_IJNS4_1CILi2EEESB_NSA_ILi1EEEEEEEENS5_IJNSA_ILi256EEENSA_ILi128EEESG_EEENS_10bfloat16_tENS5_IJlSC_lEEESI_SJ_NS4_8TiledMMAINS4_8MMA_AtomIJNS4_26SM100_MMA_F16BF16_2x1SM_SSISI_SI_fLi256ELi128ELNS4_4UMMA5MajorE0ELSO_0ELNSN_7ScaleInE0ELSP_0EEEEEENS4_6LayoutINS5_IJSC_SC_SC_EEENS5_IJNSA_ILi0EEESU_SU_EEEEENS5_IJNS4_10UnderscoreESX_SX_EEEEENS4_28SM100_TMA_2SM_LOAD_MULTICASTENS4_14ComposedLayoutINS4_7SwizzleILi3ELi4ELi3EEENS4_18smem_ptr_flag_bitsILi16EEENSS_INS5_IJNSA_ILi8EEENSA_ILi64EEEEEENS5_IJS17_SC_EEEEEEEvNS4_8identityENS4_18SM100_TMA_2SM_LOADES1B_vS1C_EENS_8epilogue10collective18CollectiveEpilogueINS1F_23Sm100TmaWarpSpecializedILi4ELi2ELi32ELb1ELb0EEEJNS5_IJSG_SG_SG_EEENS5_IJNSS_ISG_SC_EENSS_INSA_ILi32EEESC_EEEEESI_SJ_SI_SJ_NS1F_6fusion15FusionCallbacksIS1J_NS1P_17LinearCombinationISI_fSI_fLNS_15FloatRoundStyleE2EEES1K_S1O_JEEENS4_5SM1004TMEM4LOAD26SM100_TMEM_LOAD_32dp32b32xENS4_13SM90_TMA_LOADENS11_INS12_ILi2ELi4ELi3EEES15_NSS_INS5_IJS16_S1M_EEENS5_IJS1M_SC_EEEEEEENS4_39AutoVectorizingCopyWithAssumedAlignmentILi128EEENS4_14SM90_TMA_STOREES24_S26_S26_EEEvvEEEEvNT_6ParamsE,@function
        .size           _ZN7cutlass13device_kernelINS_4gemm6kernel13GemmUniversalIN4cute5tupleIJiiiiEEENS1_10collective13CollectiveMmaINS1_35MainloopSm100TmaUmmaWarpSpecializedILi4ELi2ELi4ENS5_IJNS4_1CILi2EEESB_NSA_ILi1EEEEEEEENS5_IJNSA_ILi256EEENSA_ILi128EEESG_EEENS_10bfloat16_tENS5_IJlSC_lEEESI_SJ_NS4_8TiledMMAINS4_8MMA_AtomIJNS4_26SM100_MMA_F16BF16_2x1SM_SSISI_SI_fLi256ELi128ELNS4_4UMMA5MajorE0ELSO_0ELNSN_7ScaleInE0ELSP_0EEEEEENS4_6LayoutINS5_IJSC_SC_SC_EEENS5_IJNSA_ILi0EEESU_SU_EEEEENS5_IJNS4_10UnderscoreESX_SX_EEEEENS4_28SM100_TMA_2SM_LOAD_MULTICASTENS4_14ComposedLayoutINS4_7SwizzleILi3ELi4ELi3EEENS4_18smem_ptr_flag_bitsILi16EEENSS_INS5_IJNSA_ILi8EEENSA_ILi64EEEEEENS5_IJS17_SC_EEEEEEEvNS4_8identityENS4_18SM100_TMA_2SM_LOADES1B_vS1C_EENS_8epilogue10collective18CollectiveEpilogueINS1F_23Sm100TmaWarpSpecializedILi4ELi2ELi32ELb1ELb0EEEJNS5_IJSG_SG_SG_EEENS5_IJNSS_ISG_SC_EENSS_INSA_ILi32EEESC_EEEEESI_SJ_SI_SJ_NS1F_6fusion15FusionCallbacksIS1J_NS1P_17LinearCombinationISI_fSI_fLNS_15FloatRoundStyleE2EEES1K_S1O_JEEENS4_5SM1004TMEM4LOAD26SM100_TMEM_LOAD_32dp32b32xENS4_13SM90_TMA_LOADENS11_INS12_ILi2ELi4ELi3EEES15_NSS_INS5_IJS16_S1M_EEENS5_IJS1M_SC_EEEEEEENS4_39AutoVectorizingCopyWithAssumedAlignmentILi128EEENS4_14SM90_TMA_STOREES24_S26_S26_EEEvvEEEEvNT_6ParamsE,(.L_x_201 - _ZN7cutlass13device_kernelINS_4gemm6kernel13GemmUniversalIN4cute5tupleIJiiiiEEENS1_10collective13CollectiveMmaINS1_35MainloopSm100TmaUmmaWarpSpecializedILi4ELi2ELi4ENS5_IJNS4_1CILi2EEESB_NSA_ILi1EEEEEEEENS5_IJNSA_ILi256EEENSA_ILi128EEESG_EEENS_10bfloat16_tENS5_IJlSC_lEEESI_SJ_NS4_8TiledMMAINS4_8MMA_AtomIJNS4_26SM100_MMA_F16BF16_2x1SM_SSISI_SI_fLi256ELi128ELNS4_4UMMA5MajorE0ELSO_0ELNSN_7ScaleInE0ELSP_0EEEEEENS4_6LayoutINS5_IJSC_SC_SC_EEENS5_IJNSA_ILi0EEESU_SU_EEEEENS5_IJNS4_10UnderscoreESX_SX_EEEEENS4_28SM100_TMA_2SM_LOAD_MULTICASTENS4_14ComposedLayoutINS4_7SwizzleILi3ELi4ELi3EEENS4_18smem_ptr_flag_bitsILi16EEENSS_INS5_IJNSA_ILi8EEENSA_ILi64EEEEEENS5_IJS17_SC_EEEEEEEvNS4_8identityENS4_18SM100_TMA_2SM_LOADES1B_vS1C_EENS_8epilogue10collective18CollectiveEpilogueINS1F_23Sm100TmaWarpSpecializedILi4ELi2ELi32ELb1ELb0EEEJNS5_IJSG_SG_SG_EEENS5_IJNSS_ISG_SC_EENSS_INSA_ILi32EEESC_EEEEESI_SJ_SI_SJ_NS1F_6fusion15FusionCallbacksIS1J_NS1P_17LinearCombinationISI_fSI_fLNS_15FloatRoundStyleE2EEES1K_S1O_JEEENS4_5SM1004TMEM4LOAD26SM100_TMEM_LOAD_32dp32b32xENS4_13SM90_TMA_LOADENS11_INS12_ILi2ELi4ELi3EEES15_NSS_INS5_IJS16_S1M_EEENS5_IJS1M_SC_EEEEEEENS4_39AutoVectorizingCopyWithAssumedAlignmentILi128EEENS4_14SM90_TMA_STOREES24_S26_S26_EEEvvEEEEvNT_6ParamsE)
        .other          _ZN7cutlass13device_kernelINS_4gemm6kernel13GemmUniversalIN4cute5tupleIJiiiiEEENS1_10collective13CollectiveMmaINS1_35MainloopSm100TmaUmmaWarpSpecializedILi4ELi2ELi4ENS5_IJNS4_1CILi2EEESB_NSA_ILi1EEEEEEEENS5_IJNSA_ILi256EEENSA_ILi128EEESG_EEENS_10bfloat16_tENS5_IJlSC_lEEESI_SJ_NS4_8TiledMMAINS4_8MMA_AtomIJNS4_26SM100_MMA_F16BF16_2x1SM_SSISI_SI_fLi256ELi128ELNS4_4UMMA5MajorE0ELSO_0ELNSN_7ScaleInE0ELSP_0EEEEEENS4_6LayoutINS5_IJSC_SC_SC_EEENS5_IJNSA_ILi0EEESU_SU_EEEEENS5_IJNS4_10UnderscoreESX_SX_EEEEENS4_28SM100_TMA_2SM_LOAD_MULTICASTENS4_14ComposedLayoutINS4_7SwizzleILi3ELi4ELi3EEENS4_18smem_ptr_flag_bitsILi16EEENSS_INS5_IJNSA_ILi8EEENSA_ILi64EEEEEENS5_IJS17_SC_EEEEEEEvNS4_8identityENS4_18SM100_TMA_2SM_LOADES1B_vS1C_EENS_8epilogue10collective18CollectiveEpilogueINS1F_23Sm100TmaWarpSpecializedILi4ELi2ELi32ELb1ELb0EEEJNS5_IJSG_SG_SG_EEENS5_IJNSS_ISG_SC_EENSS_INSA_ILi32EEESC_EEEEESI_SJ_SI_SJ_NS1F_6fusion15FusionCallbacksIS1J_NS1P_17LinearCombinationISI_fSI_fLNS_15FloatRoundStyleE2EEES1K_S1O_JEEENS4_5SM1004TMEM4LOAD26SM100_TMEM_LOAD_32dp32b32xENS4_13SM90_TMA_LOADENS11_INS12_ILi2ELi4ELi3EEES15_NSS_INS5_IJS16_S1M_EEENS5_IJS1M_SC_EEEEEEENS4_39AutoVectorizingCopyWithAssumedAlignmentILi128EEENS4_14SM90_TMA_STOREES24_S26_S26_EEEvvEEEEvNT_6ParamsE,@"STO_CUDA_ENTRY STV_DEFAULT"
_ZN7cutlass13device_kernelINS_4gemm6kernel13GemmUniversalIN4cute5tupleIJiiiiEEENS1_10collective13CollectiveMmaINS1_35MainloopSm100TmaUmmaWarpSpecializedILi4ELi2ELi4ENS5_IJNS4_1CILi2EEESB_NSA_ILi1EEEEEEEENS5_IJNSA_ILi256EEENSA_ILi128EEESG_EEENS_10bfloat16_tENS5_IJlSC_lEEESI_SJ_NS4_8TiledMMAINS4_8MMA_AtomIJNS4_26SM100_MMA_F16BF16_2x1SM_SSISI_SI_fLi256ELi128ELNS4_4UMMA5MajorE0ELSO_0ELNSN_7ScaleInE0ELSP_0EEEEEENS4_6LayoutINS5_IJSC_SC_SC_EEENS5_IJNSA_ILi0EEESU_SU_EEEEENS5_IJNS4_10UnderscoreESX_SX_EEEEENS4_28SM100_TMA_2SM_LOAD_MULTICASTENS4_14ComposedLayoutINS4_7SwizzleILi3ELi4ELi3EEENS4_18smem_ptr_flag_bitsILi16EEENSS_INS5_IJNSA_ILi8EEENSA_ILi64EEEEEENS5_IJS17_SC_EEEEEEEvNS4_8identityENS4_18SM100_TMA_2SM_LOADES1B_vS1C_EENS_8epilogue10collective18CollectiveEpilogueINS1F_23Sm100TmaWarpSpecializedILi4ELi2ELi32ELb1ELb0EEEJNS5_IJSG_SG_SG_EEENS5_IJNSS_ISG_SC_EENSS_INSA_ILi32EEESC_EEEEESI_SJ_SI_SJ_NS1F_6fusion15FusionCallbacksIS1J_NS1P_17LinearCombinationISI_fSI_fLNS_15FloatRoundStyleE2EEES1K_S1O_JEEENS4_5SM1004TMEM4LOAD26SM100_TMEM_LOAD_32dp32b32xENS4_13SM90_TMA_LOADENS11_INS12_ILi2ELi4ELi3EEES15_NSS_INS5_IJS16_S1M_EEENS5_IJS1M_SC_EEEEEEENS4_39AutoVectorizingCopyWithAssumedAlignmentILi128EEENS4_14SM90_TMA_STOREES24_S26_S26_EEEvvEEEEvNT_6ParamsE:
[----:B------:R-:W1:Y:S01]  /*0000*/  LDC R1, c[0x0][0x37c] ;  /* 0x0000df00ff017b82 */ /* 0x000e620000000800 */
[----:B------:R-:W2:Y:S01]  /*0010*/  S2R R94, SR_TID.X ;  /* 0x00000000005e7919 */ /* 0x000ea20000002100 */
[----:B------:R-:W3:Y:S06]  /*0020*/  LDCU.64 UR8, c[0x0][0x890] ;  /* 0x00011200ff0877ac */ /* 0x000eec0008000a00 */
[----:B------:R-:W4:Y:S01]  /*0030*/  S2UR UR47, SR_CgaCtaId ;  /* 0x00000000002f79c3 */ /* 0x000f220000008800 */
[----:B------:R-:W-:Y:S02]  /*0040*/  PRMT R80, RZ, 0x7610, R80 ;  /* 0x00007610ff507816 */ /* 0x000fe40000000050 */
[----:B------:R-:W-:Y:S01]  /*0050*/  ELECT P1, URZ, PT ;  /* 0x0000000000ff782f */ /* 0x000fe20003820000 */
[----:B---3--:R-:W-:-:S04]  /*0060*/  UISETP.NE.U32.AND UP0, UPT, UR8, URZ, UPT ;  /* 0x000000ff0800728c */ /* 0x008fc8000bf05070 */
[----:B------:R-:W-:Y:S02]  /*0070*/  UISETP.NE.AND.EX UP0, UPT, UR9, URZ, UPT, UP0 ;  /* 0x000000ff0900728c */ /* 0x000fe4000bf05300 */
[----:B----4-:R-:W-:Y:S02]  /*0080*/  ULOP3.LUT UR68, UR47, 0x1, URZ, 0xc0, !UPT ;  /* 0x000000012f447892 */ /* 0x010fe4000f8ec0ff */
[----:B------:R-:W-:Y:S01]  /*0090*/  ULOP3.LUT UR69, UR47, 0x1, URZ, 0x3c, !UPT ;  /* 0x000000012f457892 */ /* 0x000fe2000f8e3cff */
[----:B--2---:R-:W-:-:S05]  /*00a0*/  SHF.R.U32.HI R81, RZ, 0x5, R94 ;  /* 0x00000005ff517819 */ /* 0x004fca000001165e */
[----:B------:R-:W2:Y:S02]  /*00b0*/  SHFL.IDX PT, R0, R81, RZ, 0x1f ;  /* 0x00001fff51007589 */ /* 0x000ea400000e0000 */
[----:B--2---:R-:W-:Y:S01]  /*00c0*/  R2UR UR18, R0 ;  /* 0x00000000001272ca */ /* 0x004fe200000e0000 */
[----:B-1----:R-:W-:-:S14]  /*00d0*/  BRA.U UP0, `(.L_x_0) ;  /* 0x0000000100307547 */ /* 0x002fdc000b800000 */
[----:B------:R-:W1:Y:S02]  /*00e0*/  LDCU.64 UR4, c[0x0][0x888] ;  /* 0x00011100ff0477ac */ /* 0x000e640008000a00 */
[----:B-1----:R-:W-:-:S04]  /*00f0*/  UISETP.NE.U32.AND UP0, UPT, UR4, URZ, UPT ;  /* 0x000000ff0400728c */ /* 0x002fc8000bf05070 */
[----:B------:R-:W-:-:S09]  /*0100*/  UISETP.NE.AND.EX UP0, UPT, UR5, URZ, UPT, UP0 ;  /* 0x000000ff0500728c */ /* 0x000fd2000bf05300 */
[----:B------:R-:W-:Y:S05]  /*0110*/  BRA.U !UP0, `(.L_x_1) ;  /* 0x0000000108147547 */ /* 0x000fea000b800000 */
[----:B------:R-:W1:Y:S01]  /*0120*/  LDC.64 R2, c[0x0][0x888] ;  /* 0x00022200ff027b82 */ /* 0x000e620000000a00 */
[----:B------:R-:W1:Y:S02]  /*0130*/  LDCU.64 UR4, c[0x0][0x358] ;  /* 0x00006b00ff0477ac */ /* 0x000e640008000a00 */
[----:B-1----:R1:W5:Y:S01]  /*0140*/  LDG.E R41, desc[UR4][R2.64] ;  /* 0x0000000402297981 */ /* 0x002362000c1e1900 */
[----:B------:R-:W-:Y:S01]  /*0150*/  HFMA2 R80, -RZ, RZ, 0, 5.9604644775390625e-08 ;  /* 0x00000001ff507431 */ /* 0x000fe200000001ff */
[----:B------:R-:W-:Y:S05]  /*0160*/  BRA `(.L_x_0) ;  /* 0x00000000000c7947 */ /* 0x000fea0003800000 */
.L_x_1:
[----:B------:R-:W1:Y:S01]  /*0170*/  LDCU UR4, c[0x0][0x880] ;  /* 0x00011000ff0477ac */ /* 0x000e620008000800 */
[----:B------:R-:W-:Y:S01]  /*0180*/  HFMA2 R80, -RZ, RZ, 0, 5.9604644775390625e-08 ;  /* 0x00000001ff507431 */ /* 0x000fe200000001ff */
[----:B-1----:R-:W-:-:S07]  /*0190*/  MOV R41, UR4 ;  /* 0x0000000400297c02 */ /* 0x002fce0008000f00 */
.L_x_0:
[----:B------:R-:W2:Y:S02]  /*01a0*/  LDCU.64 UR4, c[0x0][0x8b0] ;  /* 0x00011600ff0477ac */ /* 0x000ea40008000a00 */
[----:B--2---:R-:W-:-:S04]  /*01b0*/  UISETP.NE.U32.AND UP0, UPT, UR4, URZ, UPT ;  /* 0x000000ff0400728c */ /* 0x004fc8000bf05070 */
[----:B------:R-:W-:-:S09]  /*01c0*/  UISETP.NE.AND.EX UP0, UPT, UR5, URZ, UPT, UP0 ;  /* 0x000000ff0500728c */ /* 0x000fd2000bf05300 */
[----:B------:R-:W-:Y:S05]  /*01d0*/  BRA.U UP0, `(.L_x_2) ;  /* 0x0000000100287547 */ /* 0x000fea000b800000 */
[----:B------:R-:W2:Y:S02]  /*01e0*/  LDCU.64 UR4, c[0x0][0x8a8] ;  /* 0x00011500ff0477ac */ /* 0x000ea40008000a00 */
[----:B--2---:R-:W-:-:S04]  /*01f0*/  UISETP.NE.U32.AND UP0, UPT, UR4, URZ, UPT ;  /* 0x000000ff0400728c */ /* 0x004fc8000bf05070 */
[----:B------:R-:W-:-:S09]  /*0200*/  UISETP.NE.AND.EX UP0, UPT, UR5, URZ, UPT, UP0 ;  /* 0x000000ff0500728c */ /* 0x000fd2000bf05300 */
[----:B------:R-:W-:Y:S05]  /*0210*/  BRA.U !UP0, `(.L_x_3) ;  /* 0x0000000108107547 */ /* 0x000fea000b800000 */
[----:B------:R-:W2:Y:S01]  /*0220*/  LDC.64 R38, c[0x0][0x8a8] ;  /* 0x00022a00ff267b82 */ /* 0x000ea20000000a00 */
[----:B------:R-:W2:Y:S02]  /*0230*/  LDCU.64 UR4, c[0x0][0x358] ;  /* 0x00006b00ff0477ac */ /* 0x000ea40008000a00 */
[----:B--2---:R2:W5:Y:S01]  /*0240*/  LDG.E R38, desc[UR4][R38.64] ;  /* 0x0000000426267981 */ /* 0x004562000c1e1900 */
[----:B------:R-:W-:Y:S05]  /*0250*/  BRA `(.L_x_2) ;  /* 0x0000000000087947 */ /* 0x000fea0003800000 */
.L_x_3:
[----:B------:R-:W2:Y:S02]  /*0260*/  LDCU UR4, c[0x0][0x8a0] ;  /* 0x00011400ff0477ac */ /* 0x000ea40008000800 */
[----:B--2---:R-:W-:Y:S02]  /*0270*/  MOV R38, UR4 ;  /* 0x0000000400267c02 */ /* 0x004fe40008000f00 */
.L_x_2:
[----:B------:R-:W-:Y:S01]  /*0280*/  IMAD.U32 R0, RZ, RZ, UR18 ;  /* 0x00000012ff007e24 */ /* 0x000fe2000f8e00ff */
[----:B------:R-:W-:Y:S04]  /*0290*/  BSSY.RECONVERGENT B0, `(.L_x_4) ;  /* 0x000000c000007945 */ /* 0x000fe80003800200 */
[C---:B------:R-:W-:Y:S02]  /*02a0*/  ISETP.NE.OR P2, PT, R0.reuse, 0x1, !P1 ;  /* 0x000000010000780c */ /* 0x040fe40004f45670 */
[----:B------:R-:W-:-:S11]  /*02b0*/  ISETP.NE.OR P0, PT, R0, 0x3, !P1 ;  /* 0x000000030000780c */ /* 0x000fd60004f05670 */
[----:B------:R-:W-:Y:S05]  /*02c0*/  @P2 BRA `(.L_x_5) ;  /* 0x0000000000202947 */ /* 0x000fea0003800000 */
[----:B------:R-:W3:Y:S02]  /*02d0*/  LDCU.64 UR4, c[0x0][0x348] ;  /* 0x00006900ff0477ac */ /* 0x000ee40008000a00 */
[----:B---3--:R-:W-:Y:S02]  /*02e0*/  UIADD3 UR6, UP1, UPT, UR4, 0x80, URZ ;  /* 0x0000008004067890 */ /* 0x008fe4000ff3e0ff */
[----:B------:R-:W-:Y:S02]  /*02f0*/  UIADD3 UR4, UP0, UPT, UR4, 0x180, URZ ;  /* 0x0000018004047890 */ /* 0x000fe4000ff1e0ff */
[----:B------:R-:W-:Y:S02]  /*0300*/  UIADD3.X UR7, UPT, UPT, URZ, UR5, URZ, UP1, !UPT ;  /* 0x00000005ff077290 */ /* 0x000fe40008ffe4ff */
[----:B------:R-:W-:-:S07]  /*0310*/  UIADD3.X UR5, UPT, UPT, URZ, UR5, URZ, UP0, !UPT ;  /* 0x00000005ff057290 */ /* 0x000fce00087fe4ff */
[----:B------:R3:W-:Y:S02]  /*0320*/  UTMACCTL.PF [UR6] ;  /* 0x00000000060079b9 */ /* 0x0007e40008040000 */
[----:B------:R3:W-:Y:S02]  /*0330*/  UTMACCTL.PF [UR4] ;  /* 0x00000000040079b9 */ /* 0x0007e40008040000 */
[----:B---3--:R-:W-:Y:S01]  /*0340*/  NOP ;  /* 0x0000000000007918 */ /* 0x008fe20000000000 */
.L_x_5:
[----:B------:R-:W-:Y:S05]  /*0350*/  BSYNC.RECONVERGENT B0 ;  /* 0x0000000000007941 */ /* 0x000fea0003800200 */
.L_x_4:
[----:B------:R-:W-:Y:S04]  /*0360*/  BSSY.RECONVERGENT B0, `(.L_x_6) ;  /* 0x000000a000007945 */ /* 0x000fe80003800200 */
        /* <DEDUP_REMOVED lines=9> */
.L_x_7:
[----:B------:R-:W-:Y:S05]  /*0400*/  BSYNC.RECONVERGENT B0 ;  /* 0x0000000000007941 */ /* 0x000fea0003800200 */
.L_x_6:
[----:B------:R-:W3:Y:S01]  /*0410*/  LDCU.64 UR4, c[0x0][0x888] ;  /* 0x00011100ff0477ac */ /* 0x000ee20008000a00 */
[----:B------:R-:W-:Y:S02]  /*0420*/  UISETP.EQ.U32.AND UP1, UPT, UR8, URZ, UPT ;  /* 0x000000ff0800728c */ /* 0x000fe4000bf22070 */
[----:B------:R-:W-:Y:S02]  /*0430*/  UPLOP3.LUT UP3, UPT, UPT, UPT, UPT, 0x80, 0x8 ;  /* 0x000000000008789c */ /* 0x000fe40003f6f070 */
[----:B---3--:R-:W-:-:S04]  /*0440*/  UISETP.NE.U32.AND UP0, UPT, UR4, URZ, UPT ;  /* 0x000000ff0400728c */ /* 0x008fc8000bf05070 */
[----:B------:R-:W-:-:S04]  /*0450*/  UISETP.NE.AND.EX UP0, UPT, UR5, URZ, UPT, UP0 ;  /* 0x000000ff0500728c */ /* 0x000fc8000bf05300 */
[----:B------:R-:W-:-:S04]  /*0460*/  UISETP.EQ.OR.EX UP2, UPT, UR9, URZ, !UP0, UP1 ;  /* 0x000000ff0900728c */ /* 0x000fc8000c742710 */
[----:B------:R-:W-:-:S06]  /*0470*/  UP2UR UR4, UPR, URZ, 0x4 ;  /* 0x00000004ff047883 */ /* 0x000fcc0008000000 */
[----:B------:R-:W-:Y:S01]  /*0480*/  MOV R83, UR4 ;  /* 0x0000000400537c02 */ /* 0x000fe20008000f00 */
[----:B------:R-:W-:Y:S06]  /*0490*/  BRA.U !UP2, `(.L_x_8) ;  /* 0x000000010a207547 */ /* 0x000fec000b800000 */
[----:B------:R-:W-:Y:S01]  /*04a0*/  UISETP.NE.U32.AND UP1, UPT, UR8, URZ, UPT ;  /* 0x000000ff0800728c */ /* 0x000fe2000bf25070 */
[----:B-----5:R-:W-:Y:S01]  /*04b0*/  FSETP.NEU.AND P0, PT, R41, RZ, PT ;  /* 0x000000ff2900720b */ /* 0x020fe20003f0d000 */
[----:B------:R-:W-:Y:S02]  /*04c0*/  USEL UR4, URZ, 0xffffffff, UP0 ;  /* 0xffffffffff047887 */ /* 0x000fe40008000000 */
[----:B------:R-:W-:-:S10]  /*04d0*/  UISETP.NE.AND.EX UP1, UPT, UR9, URZ, UPT, UP1 ;  /* 0x000000ff0900728c */ /* 0x000fd4000bf25310 */
[----:B------:R-:W-:Y:S01]  /*04e0*/  VOTEU.ANY UP0, P0 ;  /* 0x0000000000ff7886 */ /* 0x000fe20000000100 */
[----:B------:R-:W-:-:S04]  /*04f0*/  @!UP1 USEL UR4, URZ, 0xffffffff, UP0 ;  /* 0xffffffffff049887 */ /* 0x000fc80008000000 */
[----:B------:R-:W-:-:S04]  /*0500*/  ULOP3.LUT UR4, UR4, 0x1, URZ, 0xc0, !UPT ;  /* 0x0000000104047892 */ /* 0x000fc8000f8ec0ff */
[----:B------:R-:W-:-:S11]  /*0510*/  UISETP.NE.U32.AND UP3, UPT, UR4, 0x1, UPT ;  /* 0x000000010400788c */ /* 0x000fd6000bf65070 */
.L_x_8:
[----:B------:R-:W3:Y:S01]  /*0520*/  SHFL.IDX PT, R0, R81, RZ, 0x1f ;  /* 0x00001fff51007589 */ /* 0x000ee200000e0000 */
[----:B------:R-:W-:-:S04]  /*0530*/  UISETP.NE.AND UP0, UPT, UR18, 0x2, UPT ;  /* 0x000000021200788c */ /* 0x000fc8000bf05270 */
[----:B------:R-:W-:Y:S02]  /*0540*/  UISETP.EQ.AND UP1, UPT, UR68, URZ, !UP0 ;  /* 0x000000ff4400728c */ /* 0x000fe4000c722270 */
[----:B------:R-:W-:-:S04]  /*0550*/  USEL UR40, URZ, 0x1, UP0 ;  /* 0x00000001ff287887 */ /* 0x000fc80008000000 */
[----:B------:R-:W-:Y:S02]  /*0560*/  PLOP3.LUT P4, PT, P1, PT, UP1, 0x80, 0x8 ;  /* 0x000000000008781c */ /* 0x000fe40000f8f018 */
[----:B---3--:R-:W-:-:S13]  /*0570*/  ISETP.NE.AND P0, PT, R0, RZ, PT ;  /* 0x000000ff0000720c */ /* 0x008fda0003f05270 */
[----:B------:R-:W-:Y:S05]  /*0580*/  @P0 BRA `(.L_x_9) ;  /* 0x0000000000540947 */ /* 0x000fea0003800000 */
[----:B------:R-:W-:Y:S01]  /*0590*/  UMOV UR4, 0x400 ;  /* 0x0000040000047882 */ /* 0x000fe20000000000 */
[----:B------:R-:W-:Y:S01]  /*05a0*/  UMOV UR8, 0x1 ;  /* 0x0000000100087882 */ /* 0x000fe20000000000 */
[----:B------:R-:W-:Y:S01]  /*05b0*/  UMOV UR6, 0x2 ;  /* 0x0000000200067882 */ /* 0x000fe20000000000 */
[----:B------:R-:W-:Y:S02]  /*05c0*/  ULEA UR4, UR47, UR4, 0x18 ;  /* 0x000000042f047291 */ /* 0x000fe4000f8ec0ff */
[----:B------:R-:W-:-:S04]  /*05d0*/  UIADD3 UR8, UPT, UPT, -UR8, 0x100000, URZ ;  /* 0x0010000008087890 */ /* 0x000fc8000fffe1ff */
[----:B------:R-:W-:Y:S02]  /*05e0*/  USHF.L.U32 UR9, UR8, 0xb, URZ ;  /* 0x0000000b08097899 */ /* 0x000fe400080006ff */
[----:B------:R-:W-:Y:S02]  /*05f0*/  USHF.L.U32 UR8, UR8, 0x1, URZ ;  /* 0x0000000108087899 */ /* 0x000fe400080006ff */
[----:B------:R-:W-:-:S04]  /*0600*/  UIADD3 UR6, UPT, UPT, -UR6, 0x100000, URZ ;  /* 0x0010000006067890 */ /* 0x000fc8000fffe1ff */
[----:B------:R-:W-:Y:S02]  /*0610*/  USHF.L.U32 UR7, UR6, 0xb, URZ ;  /* 0x0000000b06077899 */ /* 0x000fe400080006ff */
[----:B------:R-:W-:Y:S01]  /*0620*/  USHF.L.U32 UR6, UR6, 0x1, URZ ;  /* 0x0000000106067899 */ /* 0x000fe200080006ff */
[----:B------:R-:W-:Y:S01]  /*0630*/  ELECT P0, URZ, PT ;  /* 0x0000000000ff782f */ /* 0x000fe20003800000 */
[----:B------:R-:W3:Y:S02]  /*0640*/  FENCE.VIEW.ASYNC.S ;  /* 0x00000000000073c6 */ /* 0x000ee40000000000 */
[----:B---3--:R3:W4:Y:S08]  /*0650*/  SYNCS.EXCH.64 URZ, [UR4], UR8 ;  /* 0x0000000804ff75b2 */ /* 0x0087300008000100 */
[----:B------:R3:W1:Y:S01]  /*0660*/  SYNCS.EXCH.64 URZ, [UR4+0x20], UR6 ;  /* 0x0000200604ff75b2 */ /* 0x0006620008000100 */
[----:B------:R3:W1:Y:S01]  /*0670*/  SYNCS.EXCH.64 URZ, [UR4+0x8], UR8 ;  /* 0x0000080804ff75b2 */ /* 0x0006620008000100 */
[----:B------:R3:W1:Y:S01]  /*0680*/  SYNCS.EXCH.64 URZ, [UR4+0x28], UR6 ;  /* 0x0000280604ff75b2 */ /* 0x0006620008000100 */
[----:B------:R3:W1:Y:S01]  /*0690*/  SYNCS.EXCH.64 URZ, [UR4+0x10], UR8 ;  /* 0x0000100804ff75b2 */ /* 0x0006620008000100 */
[----:B------:R3:W1:Y:S01]  /*06a0*/  SYNCS.EXCH.64 URZ, [UR4+0x30], UR6 ;  /* 0x0000300604ff75b2 */ /* 0x0006620008000100 */
[----:B------:R3:W1:Y:S01]  /*06b0*/  SYNCS.EXCH.64 URZ, [UR4+0x18], UR8 ;  /* 0x0000180804ff75b2 */ /* 0x0006620008000100 */
[----:B------:R3:W1:Y:S01]  /*06c0*/  SYNCS.EXCH.64 URZ, [UR4+0x38], UR6 ;  /* 0x0000380604ff75b2 */ /* 0x0006620008000100 */
[----:B------:R-:W-:Y:S01]  /*06d0*/  NOP ;  /* 0x0000000000007918 */ /* 0x000fe20000000000 */
.L_x_9:
[----:B------:R-:W2:Y:S01]  /*06e0*/  SHFL.IDX PT, R0, R81, RZ, 0x1f ;  /* 0x00001fff51007589 */ /* 0x000ea200000e0000 */
[----:B------:R-:W-:Y:S01]  /*06f0*/  NOP ;  /* 0x0000000000007918 */ /* 0x000fe20000000000 */
[----:B--2---:R-:W-:-:S13]  /*0700*/  ISETP.NE.AND P0, PT, R0, 0x1, PT ;  /* 0x000000010000780c */ /* 0x004fda0003f05270 */
[----:B------:R-:W-:Y:S05]  /*0710*/  @P0 BRA `(.L_x_10) ;  /* 0x0000000000540947 */ /* 0x000fea0003800000 */
[----:B---3--:R-:W-:Y:S01]  /*0720*/  UMOV UR4, 0x400 ;  /* 0x0000040000047882 */ /* 0x008fe20000000000 */
        /* <DEDUP_REMOVED lines=10> */
[----:B------:R-:W2:Y:S02]  /*07d0*/  FENCE.VIEW.ASYNC.S ;  /* 0x00000000000073c6 */ /* 0x000ea40000000000 */
[----:B--2---:R2:W3:Y:S08]  /*07e0*/  SYNCS.EXCH.64 URZ, [UR4+0x40], UR8 ;  /* 0x0000400804ff75b2 */ /* 0x0044f00008000100 */
        /* <DEDUP_REMOVED lines=8> */
.L_x_10:
[----:B------:R-:W4:Y:S01]  /*0870*/  SHFL.IDX PT, R0, R81, RZ, 0x1f ;  /* 0x00001fff51007589 */ /* 0x000f2200000e0000 */
[----:B------:R-:W-:Y:S01]  /*0880*/  NOP ;  /* 0x0000000000007918 */ /* 0x000fe20000000000 */
[----:B----4-:R-:W-:-:S13]  /*0890*/  ISETP.NE.AND P0, PT, R0, 0x3, PT ;  /* 0x000000030000780c */ /* 0x010fda0003f05270 */
[----:B------:R-:W-:Y:S05]  /*08a0*/  @P0 BRA `(.L_x_11) ;  /* 0x00000000002c0947 */ /* 0x000fea0003800000 */
[----:B--23--:R-:W-:Y:S01]  /*08b0*/  UMOV UR6, 0x400 ;  /* 0x0000040000067882 */ /* 0x00cfe20000000000 */
[----:B------:R-:W-:Y:S01]  /*08c0*/  UMOV UR4, 0x20 ;  /* 0x0000002000047882 */ /* 0x000fe20000000000 */
[----:B------:R-:W-:Y:S02]  /*08d0*/  ULEA UR6, UR47, UR6, 0x18 ;  /* 0x000000062f067291 */ /* 0x000fe4000f8ec0ff */
[----:B------:R-:W-:-:S04]  /*08e0*/  UIADD3 UR4, UPT, UPT, -UR4, 0x100000, URZ ;  /* 0x0010000004047890 */ /* 0x000fc8000fffe1ff */
[----:B------:R-:W-:Y:S02]  /*08f0*/  USHF.L.U32 UR5, UR4, 0xb, URZ ;  /* 0x0000000b04057899 */ /* 0x000fe400080006ff */
[----:B------:R-:W-:Y:S01]  /*0900*/  USHF.L.U32 UR4, UR4, 0x1, URZ ;  /* 0x0000000104047899 */ /* 0x000fe200080006ff */
[----:B------:R-:W-:Y:S01]  /*0910*/  ELECT P0, URZ, PT ;  /* 0x0000000000ff782f */ /* 0x000fe20003800000 */
[----:B------:R-:W2:Y:S10]  /*0920*/  FENCE.VIEW.ASYNC.S ;  /* 0x00000000000073c6 */ /* 0x000eb40000000000 */
[----:B--2---:R4:W2:Y:S01]  /*0930*/  SYNCS.EXCH.64 URZ, [UR6+0x80], UR4 ;  /* 0x0000800406ff75b2 */ /* 0x0048a20008000100 */
[----:B------:R4:W3:Y:S02]  /*0940*/  SYNCS.EXCH.64 URZ, [UR6+0x88], UR4 ;  /* 0x0000880406ff75b2 */ /* 0x0008e40008000100 */
[----:B----4-:R-:W-:Y:S01]  /*0950*/  NOP ;  /* 0x0000000000007918 */ /* 0x010fe20000000000 */
.L_x_11:
[----:B------:R-:W4:Y:S01]  /*0960*/  SHFL.IDX PT, R0, R81, RZ, 0x1f ;  /* 0x00001fff51007589 */ /* 0x000f2200000e0000 */
[----:B------:R-:W-:Y:S01]  /*0970*/  NOP ;  /* 0x0000000000007918 */ /* 0x000fe20000000000 */
[----:B----4-:R-:W-:-:S13]  /*0980*/  ISETP.NE.AND P0, PT, R0, 0x4, PT ;  /* 0x000000040000780c */ /* 0x010fda0003f05270 */
[----:B------:R-:W-:Y:S05]  /*0990*/  @P0 BRA `(.L_x_12) ;  /* 0x0000000000480947 */ /* 0x000fea0003800000 */
[----:B--23--:R-:W-:Y:S01]  /*09a0*/  UMOV UR4, 0x3a0 ;  /* 0x000003a000047882 */ /* 0x00cfe20000000000 */
[----:B------:R-:W-:Y:S01]  /*09b0*/  UMOV UR6, 0x400 ;  /* 0x0000040000067882 */ /* 0x000fe20000000000 */
[----:B------:R-:W-:Y:S01]  /*09c0*/  USEL UR4, UR4, 0x320, UP3 ;  /* 0x0000032004047887 */ /* 0x000fe20009800000 */
        /* <DEDUP_REMOVED lines=10> */
[----:B--2---:R4:W2:Y:S08]  /*0a70*/  SYNCS.EXCH.64 URZ, [UR6+0x90], UR8 ;  /* 0x0000900806ff75b2 */ /* 0x0048b00008000100 */
[----:B------:R4:W3:Y:S01]  /*0a80*/  SYNCS.EXCH.64 URZ, [UR6+0xa0], UR4 ;  /* 0x0000a00406ff75b2 */ /* 0x0008e20008000100 */
[----:B------:R4:W1:Y:S01]  /*0a90*/  SYNCS.EXCH.64 URZ, [UR6+0x98], UR8 ;  /* 0x0000980806ff75b2 */ /* 0x0008620008000100 */
[----:B------:R4:W1:Y:S02]  /*0aa0*/  SYNCS.EXCH.64 URZ, [UR6+0xa8], UR4 ;  /* 0x0000a80406ff75b2 */ /* 0x0008640008000100 */
[----:B----4-:R-:W-:Y:S01]  /*0ab0*/  NOP ;  /* 0x0000000000007918 */ /* 0x010fe20000000000 */
.L_x_12:
[----:B------:R-:W4:Y:S01]  /*0ac0*/  SHFL.IDX PT, R0, R81, RZ, 0x1f ;  /* 0x00001fff51007589 */ /* 0x000f2200000e0000 */
[----:B------:R-:W-:Y:S01]  /*0ad0*/  NOP ;  /* 0x0000000000007918 */ /* 0x000fe20000000000 */
[----:B----4-:R-:W-:-:S13]  /*0ae0*/  ISETP.NE.AND P0, PT, R0, 0x5, PT ;  /* 0x000000050000780c */ /* 0x010fda0003f05270 */
[----:B------:R-:W-:Y:S05]  /*0af0*/  @P0 BRA `(.L_x_13) ;  /* 0x0000000000540947 */ /* 0x000fea0003800000 */
[----:B--23--:R-:W-:Y:S01]  /*0b00*/  UMOV UR4, 0x400 ;  /* 0x0000040000047882 */ /* 0x00cfe20000000000 */
        /* <DEDUP_REMOVED lines=14> */
[----:B------:R4:W1:Y:S01]  /*0bf0*/  SYNCS.EXCH.64 URZ, [UR4+0xd8], UR8 ;  /* 0x0000d80804ff75b2 */ /* 0x0008620008000100 */
[----:B------:R4:W1:Y:S01]  /*0c00*/  SYNCS.EXCH.64 URZ, [UR4+0xc0], UR6 ;  /* 0x0000c00604ff75b2 */ /* 0x0008620008000100 */
[----:B------:R4:W1:Y:S01]  /*0c10*/  SYNCS.EXCH.64 URZ, [UR4+0xe0], UR8 ;  /* 0x0000e00804ff75b2 */ /* 0x0008620008000100 */
[----:B------:R4:W1:Y:S01]  /*0c20*/  SYNCS.EXCH.64 URZ, [UR4+0xc8], UR6 ;  /* 0x0000c80604ff75b2 */ /* 0x0008620008000100 */
[----:B------:R4:W1:Y:S02]  /*0c30*/  SYNCS.EXCH.64 URZ, [UR4+0xe8], UR8 ;  /* 0x0000e80804ff75b2 */ /* 0x0008640008000100 */
[----:B----4-:R-:W-:Y:S01]  /*0c40*/  NOP ;  /* 0x0000000000007918 */ /* 0x010fe20000000000 */
.L_x_13:
[----:B------:R-:W4:Y:S01]  /*0c50*/  SHFL.IDX PT, R0, R81, RZ, 0x1f ;  /* 0x00001fff51007589 */ /* 0x000f2200000e0000 */
[----:B------:R-:W-:Y:S01]  /*0c60*/  ISETP.NE.OR P1, PT, RZ, UR18, !P1 ;  /* 0x00000012ff007c0c */ /* 0x000fe2000cf25670 */
        /* <DEDUP_REMOVED lines=12> */
[----:B------:R4:W3:Y:S01]  /*0d30*/  SYNCS.EXCH.64 URZ, [UR4+0x100], UR6 ;  /* 0x0001000604ff75b2 */ /* 0x0008e20008000100 */
[----:B------:R4:W1:Y:S01]  /*0d40*/  SYNCS.EXCH.64 URZ, [UR4+0xf8], UR6 ;  /* 0x0000f80604ff75b2 */ /* 0x0008620008000100 */
[----:B------:R4:W1:Y:S02]  /*0d50*/  SYNCS.EXCH.64 URZ, [UR4+0x108], UR6 ;  /* 0x0001080604ff75b2 */ /* 0x0008640008000100 */
[----:B----4-:R-:W-:Y:S01]  /*0d60*/  NOP ;  /* 0x0000000000007918 */ /* 0x010fe20000000000 */
.L_x_14:
[----:B------:R-:W-:Y:S01]  /*0d70*/  VOTEU.ALL UP0, P1 ;  /* 0x0000000000ff7886 */ /* 0x000fe20000800000 */
[----:B--23--:R-:W-:Y:S01]  /*0d80*/  UMOV UR4, 0x20 ;  /* 0x0000002000047882 */ /* 0x00cfe20000000000 */
[----:B------:R-:W2:Y:S01]  /*0d90*/  LDCU UR7, c[0x0][0x36c] ;  /* 0x00006d80ff0777ac */ /* 0x000ea20008000800 */
[----:B------:R-:W-:Y:S01]  /*0da0*/  NOP ;  /* 0x0000000000007918 */ /* 0x000fe20000000000 */
[----:B------:R-:W-:Y:S01]  /*0db0*/  LOP3.LUT R0, R94, 0x1f, RZ, 0xc0, !PT ;  /* 0x0000001f5e007812 */ /* 0x000fe200078ec0ff */
[----:B------:R-:W-:Y:S01]  /*0dc0*/  @!UP0 UMOV UR6, 0x400 ;  /* 0x0000040000068882 */ /* 0x000fe20000000000 */
[----:B------:R-:W-:-:S04]  /*0dd0*/  @!UP0 UIADD3 UR4, UPT, UPT, -UR4, 0x100000, URZ ;  /* 0x0010000004048890 */ /* 0x000fc8000fffe1ff */
[----:B------:R-:W-:Y:S02]  /*0de0*/  @!UP0 USHF.L.U32 UR5, UR4, 0xb, URZ ;  /* 0x0000000b04058899 */ /* 0x000fe400080006ff */
[----:B------:R-:W-:Y:S02]  /*0df0*/  @!UP0 USHF.L.U32 UR4, UR4, 0x1, URZ ;  /* 0x0000000104048899 */ /* 0x000fe400080006ff */
[----:B------:R-:W-:Y:S01]  /*0e00*/  @!UP0 ULEA UR6, UR47, UR6, 0x18 ;  /* 0x000000062f068291 */ /* 0x000fe2000f8ec0ff */
[----:B------:R-:W-:Y:S01]  /*0e10*/  VOTEU.ALL UP0, P1 ;  /* 0x0000000000ff7886 */ /* 0x000fe20000800000 */
[----:B------:R-:W-:Y:S02]  /*0e20*/  UISETP.NE.AND UP4, UPT, UR18, URZ, UPT ;  /* 0x000000ff1200728c */ /* 0x000fe4000bf85270 */
[----:B--2---:R-:W-:Y:S01]  /*0e30*/  UISETP.EQ.U32.AND UP5, UPT, UR7, 0x1, UPT ;  /* 0x000000010700788c */ /* 0x004fe2000bfa2070 */
[----:B------:R-:W2:Y:S07]  /*0e40*/  FENCE.VIEW.ASYNC.S ;  /* 0x00000000000073c6 */ /* 0x000eae0000000000 */
[----:B--2---:R2:W3:Y:S01]  /*0e50*/  @!UP0 SYNCS.EXCH.64 URZ, [UR6+0x110], UR4 ;  /* 0x0001100406ff85b2 */ /* 0x0044e20008000100 */
[----:B------:R-:W-:Y:S05]  /*0e60*/  BRA.U !UP5, `(.L_x_15) ;  /* 0x000000010d087547 */ /* 0x000fea000b800000 */
[----:B-1-3--:R-:W-:Y:S01]  /*0e70*/  UCGABAR_ARV ;  /* 0x00000000000079c7 */ /* 0x00afe20008000000 */
[----:B------:R-:W-:Y:S05]  /*0e80*/  BRA `(.L_x_16) ;  /* 0x0000000000047947 */ /* 0x000fea0003800000 */
.L_x_15:
[----:B-1-3--:R-:W-:Y:S01]  /*0e90*/  NOP ;  /* 0x0000000000007918 */ /* 0x00afe20000000000 */
.L_x_16:
[----:B------:R-:W1:Y:S01]  /*0ea0*/  S2UR UR21, SR_CTAID.X ;  /* 0x00000000001579c3 */ /* 0x000e620000002500 */
[----:B------:R-:W-:-:S05]  /*0eb0*/  CS2R.32 R82, SR_CgaSize ;  /* 0x0000000000527805 */ /* 0x000fca0000008a00 */
[----:B------:R-:W-:-:S05]  /*0ec0*/  IMAD R82, R82, -0xa0, RZ ;  /* 0xffffff6052527824 */ /* 0x000fca00078e02ff */
[----:B--2---:R-:W-:-:S14]  /*0ed0*/  R2UR UR5, R82 ;  /* 0x00000000520572ca */ /* 0x004fdc00000e0000 */
[----:B------:R-:W2:Y:S01]  /*0ee0*/  LDCU UR5, c[0x0][UR5+0x2b0] ;  /* 0x00005600050577ac */ /* 0x000ea20008000800 */
[----:B------:R-:W-:-:S05]  /*0ef0*/  CS2R.32 R82, SR_CgaSize ;  /* 0x0000000000527805 */ /* 0x000fca0000008a00 */
[----:B------:R-:W-:-:S05]  /*0f00*/  IMAD R82, R82, -0xa0, RZ ;  /* 0xffffff6052527824 */ /* 0x000fca00078e02ff */
[----:B------:R-:W-:-:S14]  /*0f10*/  R2UR UR4, R82 ;  /* 0x00000000520472ca */ /* 0x000fdc00000e0000 */
[----:B------:R-:W3:Y:S01]  /*0f20*/  LDCU UR4, c[0x0][UR4+0x2b4] ;  /* 0x00005680040477ac */ /* 0x000ee20008000800 */
[----:B------:R-:W4:Y:S01]  /*0f30*/  S2UR UR7, SR_CTAID.Y ;  /* 0x00000000000779c3 */ /* 0x000f220000002600 */
[----:B------:R-:W-:-:S05]  /*0f40*/  CS2R.32 R82, SR_CgaSize ;  /* 0x0000000000527805 */ /* 0x000fca0000008a00 */
[----:B------:R-:W-:-:S05]  /*0f50*/  IMAD R82, R82, -0xa0, RZ ;  /* 0xffffff6052527824 */ /* 0x000fca00078e02ff */
[----:B------:R-:W-:-:S14]  /*0f60*/  R2UR UR8, R82 ;  /* 0x00000000520872ca */ /* 0x000fdc00000e0000 */
[----:B------:R-:W3:Y:S01]  /*0f70*/  LDCU UR8, c[0x0][UR8+0x2a0] ;  /* 0x00005400080877ac */ /* 0x000ee20008000800 */
[----:B------:R-:W-:Y:S01]  /*0f80*/  UISETP.GT.U32.AND UP0, UPT, UR68, 0xffff, UPT ;  /* 0x0000ffff4400788c */ /* 0x000fe2000bf04070 */
[----:B------:R-:W3:Y:S01]  /*0f90*/  LDCU UR19, c[0x0][0xb24] ;  /* 0x00016480ff1377ac */ /* 0x000ee20008000800 */
[----:B------:R-:W1:Y:S01]  /*0fa0*/  S2UR UR36, SR_CTAID.Z ;  /* 0x00000000002479c3 */ /* 0x000e620000002700 */
[----:B------:R-:W-:-:S05]  /*0fb0*/  CS2R.32 R82, SR_CgaSize ;  /* 0x0000000000527805 */ /* 0x000fca0000008a00 */
[----:B------:R-:W-:-:S05]  /*0fc0*/  IMAD R82, R82, -0xa0, RZ ;  /* 0xffffff6052527824 */ /* 0x000fca00078e02ff */
[----:B------:R-:W-:-:S14]  /*0fd0*/  R2UR UR63, R82 ;  /* 0x00000000523f72ca */ /* 0x000fdc00000e0000 */
[----:B------:R-:W3:Y:S01]  /*0fe0*/  LDCU UR63, c[0x0][UR63+0x2a4] ;  /* 0x000054803f3f77ac */ /* 0x000ee20008000800 */
[----:B------:R-:W-:Y:S01]  /*0ff0*/  USHF.L.U32 UR37, UR47, 0xb, URZ ;  /* 0x0000000b2f257899 */ /* 0x000fe200080006ff */
[----:B-1----:R-:W-:Y:S01]  /*1000*/  I2FP.F32.U32 R3, UR21 ;  /* 0x0000001500037c45 */ /* 0x002fe20008201000 */
[----:B------:R-:W-:Y:S01]  /*1010*/  UMOV UR28, 0x5 ;  /* 0x00000005001c7882 */ /* 0x000fe20000000000 */
[----:B------:R-:W1:Y:S03]  /*1020*/  LDCU UR42, c[0x0][0xb24] ;  /* 0x00016480ff2a77ac */ /* 0x000e660008000800 */
[----:B--2---:R-:W-:Y:S01]  /*1030*/  FMUL R3, R3, UR5 ;  /* 0x0000000503037c20 */ /* 0x004fe20008400000 */
[----:B------:R-:W-:Y:S01]  /*1040*/  USEL UR5, UR68, 0xffff, !UP0 ;  /* 0x0000ffff44057887 */ /* 0x000fe2000c000000 */
[----:B----4-:R-:W-:Y:S01]  /*1050*/  I2FP.F32.U32 R2, UR7 ;  /* 0x0000000700027c45 */ /* 0x010fe20008201000 */
[----:B------:R-:W2:Y:S03]  /*1060*/  LDCU UR23, c[0x0][0xb30] ;  /* 0x00016600ff1777ac */ /* 0x000ea60008000800 */
[----:B------:R-:W4:Y:S01]  /*1070*/  F2I.U32.TRUNC.NTZ R3, R3 ;  /* 0x0000000300037305 */ /* 0x000f22000020f000 */
[----:B---3--:R-:W-:Y:S01]  /*1080*/  FMUL R2, R2, UR4 ;  /* 0x0000000402027c20 */ /* 0x008fe20008400000 */
[----:B------:R-:W-:-:S02]  /*1090*/  ULOP3.LUT UR31, UR5, 0xffff, URZ, 0xc0, !UPT ;  /* 0x0000ffff051f7892 */ /* 0x000fc4000f8ec0ff */
[----:B------:R-:W-:Y:S01]  /*10a0*/  UISETP.GE.AND UP2, UPT, UR19, 0x1, UPT ;  /* 0x000000011300788c */ /* 0x000fe2000bf46270 */
[----:B------:R-:W-:-:S03]  /*10b0*/  UMOV UR20, UR7 ;  /* 0x0000000700147c82 */ /* 0x000fc60008000000 */
[----:B------:R-:W3:Y:S01]  /*10c0*/  F2I.U32.TRUNC.NTZ R2, R2 ;  /* 0x0000000200027305 */ /* 0x000ee2000020f000 */
[----:B------:R-:W-:Y:S01]  /*10d0*/  UMOV UR16, UR21 ;  /* 0x0000001500107c82 */ /* 0x000fe20008000000 */
[----:B----4-:R-:W-:Y:S02]  /*10e0*/  R2UR UR4, R3 ;  /* 0x00000000030472ca */ /* 0x010fe400000e0000 */
[----:B------:R-:W-:Y:S02]  /*10f0*/  PRMT R3, RZ, 0x7610, R3 ;  /* 0x00007610ff037816 */ /* 0x000fe40000000003 */
[----:B---3--:R-:W-:Y:S02]  /*1100*/  R2UR UR6, R2 ;  /* 0x00000000020672ca */ /* 0x008fe400000e0000 */
[----:B------:R-:W-:-:S07]  /*1110*/  PRMT R2, RZ, 0x7610, R2 ;  /* 0x00007610ff027816 */ /* 0x000fce0000000002 */
[----:B------:R-:W-:-:S04]  /*1120*/  UIADD3 UR5, UPT, UPT, -UR4, URZ, URZ ;  /* 0x000000ff04057290 */ /* 0x000fc8000fffe1ff */
[----:B------:R-:W-:Y:S02]  /*1130*/  UIMAD UR5, UR8, UR5, UR21 ;  /* 0x00000005080572a4 */ /* 0x000fe4000f8e0215 */
[----:B------:R-:W-:-:S04]  /*1140*/  UIADD3 UR4, UPT, UPT, -UR6, URZ, URZ ;  /* 0x000000ff06047290 */ /* 0x000fc8000fffe1ff */
[----:B------:R-:W-:Y:S01]  /*1150*/  IMAD.U32 R82, RZ, RZ, UR5 ;  /* 0x00000005ff527e24 */ /* 0x000fe2000f8e00ff */
[----:B------:R-:W-:Y:S01]  /*1160*/  UIMAD UR63, UR63, UR4, UR7 ;  /* 0x000000043f3f72a4 */ /* 0x000fe2000f8e0207 */
[----:B-12---:R-:W-:Y:S11]  /*1170*/  BRA.U UP4, `(.L_x_17) ;  /* 0x0000000104407547 */ /* 0x006ff6000b800000 */
[----:B------:R-:W-:-:S13]  /*1180*/  R2UR UR4, R82 ;  /* 0x00000000520472ca */ /* 0x000fda00000e0000 */
[----:B------:R-:W-:Y:S02]  /*1190*/  UISETP.GT.U32.AND UP0, UPT, UR4, 0x1, UPT ;  /* 0x000000010400788c */ /* 0x000fe4000bf04070 */
[----:B------:R-:W-:Y:S02]  /*11a0*/  ULOP3.LUT UR4, UR4, 0xfffffffe, URZ, 0xc0, !UPT ;  /* 0xfffffffe04047892 */ /* 0x000fe4000f8ec0ff */
[----:B------:R-:W-:Y:S02]  /*11b0*/  UISETP.NE.AND UP1, UPT, UR63, URZ, UP0 ;  /* 0x000000ff3f00728c */ /* 0x000fe40008725270 */
[----:B------:R-:W-:Y:S02]  /*11c0*/  UISETP.NE.AND UP0, UPT, UR63, 0x1, UP0 ;  /* 0x000000013f00788c */ /* 0x000fe40008705270 */
[----:B------:R-:W-:Y:S02]  /*11d0*/  USEL UR7, URZ, 0x1, UP1 ;  /* 0x00000001ff077887 */ /* 0x000fe40008800000 */
[----:B------:R-:W-:-:S02]  /*11e0*/  USEL UR6, URZ, 0x4, UP0 ;  /* 0x00000004ff067887 */ /* 0x000fc40008000000 */
[----:B------:R-:W-:Y:S02]  /*11f0*/  USEL UR5, URZ, 0x2, UP1 ;  /* 0x00000002ff057887 */ /* 0x000fe40008800000 */
[----:B------:R-:W-:Y:S02]  /*1200*/  ULEA UR4, UR63, UR4, 0x1 ;  /* 0x000000043f047291 */ /* 0x000fe4000f8e08ff */
[----:B------:R-:W-:Y:S02]  /*1210*/  USEL UR8, URZ, 0x8, UP0 ;  /* 0x00000008ff087887 */ /* 0x000fe40008000000 */
[----:B------:R-:W-:-:S03]  /*1220*/  UIADD3 UR5, UPT, UPT, UR5, UR6, UR7 ;  /* 0x0000000605057290 */ /* 0x000fc6000fffe007 */
[----:B------:R-:W-:Y:S01]  /*1230*/  UMOV UR6, 0x3 ;  /* 0x0000000300067882 */ /* 0x000fe20000000000 */
[----:B------:R-:W-:Y:S02]  /*1240*/  UIADD3 UR5, UPT, UPT, UR5, UR8, URZ ;  /* 0x0000000805057290 */ /* 0x000fe4000fffe0ff */
[----:B------:R-:W-:-:S04]  /*1250*/  USHF.L.U32 UR4, UR6, UR4, URZ ;  /* 0x0000000406047299 */ /* 0x000fc800080006ff */
[----:B------:R-:W-:Y:S02]  /*1260*/  MOV R3, UR5 ;  /* 0x0000000500037c02 */ /* 0x000fe40008000f00 */
[----:B------:R-:W-:Y:S02]  /*1270*/  IMAD.U32 R2, RZ, RZ, UR4 ;  /* 0x00000004ff027e24 */ /* 0x000fe4000f8e00ff */
.L_x_17:
[----:B------:R-:W-:Y:S05]  /*1280*/  BRA.U !UP2, `(.L_x_18) ;  /* 0x000000010ad47547 */ /* 0x000fea000b800000 */
[----:B------:R-:W1:Y:S01]  /*1290*/  LDCU.128 UR24, c[0x0][0xb10] ;  /* 0x00016200ff1877ac */ /* 0x000e620008000c00 */
[----:B------:R-:W2:Y:S01]  /*12a0*/  LDCU UR6, c[0x0][0x370] ;  /* 0x00006e00ff0677ac */ /* 0x000ea20008000800 */
[----:B------:R-:W3:Y:S01]  /*12b0*/  LDCU UR5, c[0x0][0x374] ;  /* 0x00006e80ff0577ac */ /* 0x000ee20008000800 */
[----:B------:R-:W4:Y:S01]  /*12c0*/  LDCU UR22, c[0x0][0xb0c] ;  /* 0x00016180ff1677ac */ /* 0x000f220008000800 */
[----:B------:R-:W4:Y:S01]  /*12d0*/  LDCU UR4, c[0x0][0xb20] ;  /* 0x00016400ff0477ac */ /* 0x000f220008000800 */
[----:B------:R-:W4:Y:S01]  /*12e0*/  LDCU.64 UR8, c[0x0][0xb28] ;  /* 0x00016500ff0877ac */ /* 0x000f220008000a00 */
[----:B-1----:R-:W-:Y:S02]  /*12f0*/  UISETP.NE.AND UP0, UPT, UR26, 0x1, UPT ;  /* 0x000000011a00788c */ /* 0x002fe4000bf05270 */
[----:B---3--:R-:W-:Y:S02]  /*1300*/  UIMAD.WIDE.U32 UR10, UR5, UR27, URZ ;  /* 0x0000001b050a72a5 */ /* 0x008fe4000f8e00ff */
[----:B--2---:R-:W-:-:S02]  /*1310*/  UIMAD.WIDE.U32 UR12, UR6, UR24, URZ ;  /* 0x00000018060c72a5 */ /* 0x004fc4000f8e00ff */
[----:B----4-:R-:W-:Y:S02]  /*1320*/  UISETP.NE.AND UP1, UPT, UR22, 0x1, UPT ;  /* 0x000000011600788c */ /* 0x010fe4000bf25270 */
[----:B------:R-:W-:Y:S01]  /*1330*/  UISETP.NE.AND UP2, UPT, UR19, 0x1, UPT ;  /* 0x000000011300788c */ /* 0x000fe2000bf45270 */
[----:B------:R-:W-:Y:S02]  /*1340*/  UMOV UR10, UR11 ;  /* 0x0000000b000a7c82 */ /* 0x000fe40008000000 */
[----:B------:R-:W-:Y:S01]  /*1350*/  UMOV UR12, UR13 ;  /* 0x0000000d000c7c82 */ /* 0x000fe20008000000 */
[----:B------:R-:W-:Y:S02]  /*1360*/  @UP0 USHF.R.U32.HI UR5, URZ, UR4, UR10 ;  /* 0x00000004ff050299 */ /* 0x000fe4000801160a */
[----:B------:R-:W-:Y:S02]  /*1370*/  UIMAD.WIDE.U32 UR16, UR20, UR27, URZ ;  /* 0x0000001b141072a5 */ /* 0x000fe4000f8e00ff */
[----:B------:R-:W-:-:S02]  /*1380*/  UIMAD.WIDE.U32 UR10, UR5, UR8, URZ ;  /* 0x00000008050a72a5 */ /* 0x000fc4000f8e00ff */
[----:B------:R-:W-:Y:S02]  /*1390*/  @UP1 USHF.R.U32.HI UR6, URZ, UR25, UR12 ;  /* 0x00000019ff061299 */ /* 0x000fe4000801160c */
[----:B------:R-:W-:Y:S02]  /*13a0*/  UIMAD.WIDE.U32 UR14, UR21, UR24, URZ ;  /* 0x00000018150e72a5 */ /* 0x000fe4000f8e00ff */
[----:B------:R-:W-:Y:S01]  /*13b0*/  UIMAD.WIDE.U32 UR12, UR6, UR8, URZ ;  /* 0x00000008060c72a5 */ /* 0x000fe2000f8e00ff */
[----:B------:R-:W-:Y:S01]  /*13c0*/  UMOV UR16, UR17 ;  /* 0x0000001100107c82 */ /* 0x000fe20008000000 */
[----:B------:R-:W-:Y:S01]  /*13d0*/  UMOV UR10, UR11 ;  /* 0x0000000b000a7c82 */ /* 0x000fe20008000000 */
[----:B------:R-:W-:Y:S02]  /*13e0*/  USHF.R.U32.HI UR16, URZ, UR4, UR16 ;  /* 0x00000004ff107299 */ /* 0x000fe40008011610 */
[----:B------:R-:W-:Y:S02]  /*13f0*/  @UP2 USHF.R.U32.HI UR5, URZ, UR9, UR10 ;  /* 0x00000009ff052299 */ /* 0x000fe4000801160a */
[----:B------:R-:W-:Y:S01]  /*1400*/  UMOV UR7, UR13 ;  /* 0x0000000d00077c82 */ /* 0x000fe20008000000 */
[----:B------:R-:W-:Y:S01]  /*1410*/  UMOV UR14, UR15 ;  /* 0x0000000f000e7c82 */ /* 0x000fe20008000000 */
[----:B------:R-:W-:-:S02]  /*1420*/  @UP2 USHF.R.U32.HI UR6, URZ, UR9, UR7 ;  /* 0x00000009ff062299 */ /* 0x000fc40008011607 */
[----:B------:R-:W-:Y:S02]  /*1430*/  USHF.R.U32.HI UR14, URZ, UR25, UR14 ;  /* 0x00000019ff0e7299 */ /* 0x000fe4000801160e */
[----:B------:R-:W-:Y:S02]  /*1440*/  USEL UR4, UR20, UR16, !UP0 ;  /* 0x0000001014047287 */ /* 0x000fe4000c000000 */
[----:B------:R-:W-:Y:S02]  /*1450*/  UIMAD UR7, UR5, UR19, URZ ;  /* 0x00000013050772a4 */ /* 0x000fe4000f8e02ff */
[----:B------:R-:W-:Y:S02]  /*1460*/  USEL UR5, UR21, UR14, !UP1 ;  /* 0x0000000e15057287 */ /* 0x000fe4000c800000 */
[----:B------:R-:W-:Y:S02]  /*1470*/  UIMAD UR12, UR6, UR19, URZ ;  /* 0x00000013060c72a4 */ /* 0x000fe4000f8e02ff */
[----:B------:R-:W-:-:S02]  /*1480*/  UISETP.GE.AND UP0, UPT, UR4, UR7, UPT ;  /* 0x000000070400728c */ /* 0x000fc4000bf06270 */
[----:B------:R-:W-:Y:S02]  /*1490*/  UIMAD.WIDE.U32 UR10, UR4, UR8, URZ ;  /* 0x00000008040a72a5 */ /* 0x000fe4000f8e00ff */
[----:B------:R-:W-:Y:S02]  /*14a0*/  UISETP.GE.OR UP0, UPT, UR5, UR12, UP0 ;  /* 0x0000000c0500728c */ /* 0x000fe40008706670 */
[----:B------:R-:W-:Y:S02]  /*14b0*/  UIMAD.WIDE.U32 UR12, UR5, UR8, URZ ;  /* 0x00000008050c72a5 */ /* 0x000fe4000f8e00ff */
[----:B------:R-:W-:Y:S01]  /*14c0*/  UIADD3 UR10, UPT, UPT, -UR4, URZ, URZ ;  /* 0x000000ff040a7290 */ /* 0x000fe2000fffe1ff */
[----:B------:R-:W-:Y:S01]  /*14d0*/  UMOV UR8, UR11 ;  /* 0x0000000b00087c82 */ /* 0x000fe20008000000 */
[----:B------:R-:W-:Y:S02]  /*14e0*/  UIADD3 UR16, UPT, UPT, -UR5, URZ, URZ ;  /* 0x000000ff05107290 */ /* 0x000fe4000fffe1ff */
[----:B------:R-:W-:-:S03]  /*14f0*/  USHF.R.U32.HI UR8, URZ, UR9, UR8 ;  /* 0x00000009ff087299 */ /* 0x000fc60008011608 */
[----:B------:R-:W-:Y:S01]  /*1500*/  @!UP0 UMOV UR7, UR13 ;  /* 0x0000000d00078c82 */ /* 0x000fe20008000000 */
[----:B------:R-:W-:Y:S02]  /*1510*/  UIMAD UR20, UR26, UR10, UR20 ;  /* 0x0000000a1a1472a4 */ /* 0x000fe4000f8e0214 */
[----:B------:R-:W-:Y:S02]  /*1520*/  USEL UR8, UR4, UR8, !UP2 ;  /* 0x0000000804087287 */ /* 0x000fe4000d000000 */
[----:B------:R-:W-:Y:S02]  /*1530*/  @!UP0 USHF.R.U32.HI UR7, URZ, UR9, UR7 ;  /* 0x00000009ff078299 */ /* 0x000fe40008011607 */
[----:B------:R-:W-:Y:S02]  /*1540*/  UIADD3 UR9, UPT, UPT, -UR8, URZ, URZ ;  /* 0x000000ff08097290 */ /* 0x000fe4000fffe1ff */
[----:B------:R-:W-:Y:S02]  /*1550*/  @!UP0 USEL UR7, UR5, UR7, !UP2 ;  /* 0x0000000705078287 */ /* 0x000fe4000d000000 */
[----:B------:R-:W-:-:S02]  /*1560*/  UIMAD UR9, UR19, UR9, UR4 ;  /* 0x00000009130972a4 */ /* 0x000fc4000f8e0204 */
[----:B------:R-:W-:Y:S02]  /*1570*/  @!UP0 UIADD3 UR8, UPT, UPT, UR8, -UR7, URZ ;  /* 0x8000000708088290 */ /* 0x000fe4000fffe0ff */
[----:B------:R-:W-:Y:S02]  /*1580*/  @!UP0 UIMAD UR6, UR9, UR6, UR7 ;  /* 0x00000006090682a4 */ /* 0x000fe4000f8e0207 */
[----:B------:R-:W-:Y:S02]  /*1590*/  @!UP0 UIMAD UR4, UR8, UR19, UR5 ;  /* 0x00000013080482a4 */ /* 0x000fe4000f8e0205 */
[----:B------:R-:W-:Y:S02]  /*15a0*/  UIMAD UR16, UR22, UR16, UR21 ;  /* 0x00000010161072a4 */ /* 0x000fe4000f8e0215 */
[----:B------:R-:W-:Y:S01]  /*15b0*/  UIMAD UR20, UR4, UR26, UR20 ;  /* 0x0000001a041472a4 */ /* 0x000fe2000f8e0214 */
[----:B------:R-:W-:Y:S02]  /*15c0*/  @!UP0 UMOV UR5, UR6 ;  /* 0x0000000600058c82 */ /* 0x000fe40008000000 */
[----:B------:R-:W-:-:S12]  /*15d0*/  UIMAD UR16, UR5, UR22, UR16 ;  /* 0x00000016051072a4 */ /* 0x000fd8000f8e0210 */
.L_x_18:
[----:B------:R-:W-:Y:S02]  /*15e0*/  UISETP.NE.AND UP1, UPT, UR23, 0x1, UPT ;  /* 0x000000011700788c */ /* 0x000fe4000bf25270 */
[----:B------:R-:W-:Y:S02]  /*15f0*/  UISETP.NE.AND UP0, UPT, UR18, 0x2, UPT ;  /* 0x000000021200788c */ /* 0x000fe4000bf05270 */
[----:B------:R-:W-:Y:S02]  /*1600*/  ULOP3.LUT UR37, UR37, 0x1000, URZ, 0xc0, !UPT ;  /* 0x0000100025257892 */ /* 0x000fe4000f8ec0ff */
[----:B------:R-:W-:-:S03]  /*1610*/  USHF.L.U32 UR31, UR28, UR31, URZ ;  /* 0x0000001f1c1f7299 */ /* 0x000fc600080006ff */
[----:B------:R-:W-:Y:S09]  /*1620*/  BRA.U UP1, `(.L_x_19) ;  /* 0x0000000101447547 */ /* 0x000ff2000b800000 */
[----:B------:R-:W1:Y:S01]  /*1630*/  LDCU.128 UR8, c[0x0][0xb10] ;  /* 0x00016200ff0877ac */ /* 0x000e620008000c00 */
[----:B------:R-:W2:Y:S01]  /*1640*/  LDCU UR12, c[0x0][0xb0c] ;  /* 0x00016180ff0c77ac */ /* 0x000ea20008000800 */
[----:B------:R-:W3:Y:S01]  /*1650*/  LDCU UR13, c[0x0][0xb20] ;  /* 0x00016400ff0d77ac */ /* 0x000ee20008000800 */
[----:B-1----:R-:W-:Y:S02]  /*1660*/  UIMAD.WIDE.U32 UR6, UR16, UR8, URZ ;  /* 0x00000008100672a5 */ /* 0x002fe4000f8e00ff */
[----:B------:R-:W-:Y:S02]  /*1670*/  UIMAD.WIDE.U32 UR4, UR20, UR11, URZ ;  /* 0x0000000b140472a5 */ /* 0x000fe4000f8e00ff */
[----:B--2---:R-:W-:Y:S02]  /*1680*/  UISETP.NE.AND UP2, UPT, UR12, 0x1, UPT ;  /* 0x000000010c00788c */ /* 0x004fe4000bf45270 */
[----:B------:R-:W-:Y:S01]  /*1690*/  UISETP.NE.AND UP1, UPT, UR10, 0x1, UPT ;  /* 0x000000010a00788c */ /* 0x000fe2000bf25270 */
[----:B------:R-:W-:-:S02]  /*16a0*/  UMOV UR6, UR7 ;  /* 0x0000000700067c82 */ /* 0x000fc40008000000 */
[----:B------:R-:W-:Y:S01]  /*16b0*/  UMOV UR4, UR5 ;  /* 0x0000000500047c82 */ /* 0x000fe20008000000 */
[----:B------:R-:W-:Y:S02]  /*16c0*/  USHF.R.U32.HI UR6, URZ, UR9, UR6 ;  /* 0x00000009ff067299 */ /* 0x000fe40008011606 */
[----:B---3--:R-:W-:Y:S02]  /*16d0*/  USHF.R.U32.HI UR4, URZ, UR13, UR4 ;  /* 0x0000000dff047299 */ /* 0x008fe40008011604 */
[----:B------:R-:W-:Y:S02]  /*16e0*/  USEL UR5, UR16, UR6, !UP2 ;  /* 0x0000000610057287 */ /* 0x000fe4000d000000 */
[----:B------:R-:W-:-:S04]  /*16f0*/  USEL UR4, UR20, UR4, !UP1 ;  /* 0x0000000414047287 */ /* 0x000fc8000c800000 */
[----:B------:R-:W-:Y:S02]  /*1700*/  UIADD3 UR6, UPT, UPT, -UR4, UR5, URZ ;  /* 0x0000000504067290 */ /* 0x000fe4000fffe1ff */
[----:B------:R-:W-:Y:S02]  /*1710*/  UIADD3 UR4, UPT, UPT, UR4, -UR5, URZ ;  /* 0x8000000504047290 */ /* 0x000fe4000fffe0ff */
[----:B------:R-:W-:Y:S02]  /*1720*/  UIMAD UR20, UR6, UR10, UR20 ;  /* 0x0000000a061472a4 */ /* 0x000fe4000f8e0214 */
[----:B------:R-:W-:-:S12]  /*1730*/  UIMAD UR16, UR4, UR12, UR16 ;  /* 0x0000000c041072a4 */ /* 0x000fd8000f8e0210 */
.L_x_19:
[----:B------:R-:W-:Y:S05]  /*1740*/  BRA.U !UP5, `(.L_x_20) ;  /* 0x000000010d0c7547 */ /* 0x000fea000b800000 */
[----:B------:R-:W-:Y:S01]  /*1750*/  UCGABAR_WAIT ;  /* 0x0000000000007dc7 */ /* 0x000fe20008000000 */
[----:B------:R-:W-:Y:S01]  /*1760*/  CCTL.IVALL ;  /* 0x00000000ff00798f */ /* 0x000fe20002000000 */
[----:B------:R-:W-:Y:S05]  /*1770*/  BRA `(.L_x_21) ;  /* 0x0000000000047947 */ /* 0x000fea0003800000 */
.L_x_20:
[----:B------:R-:W-:Y:S06]  /*1780*/  BAR.SYNC.DEFER_BLOCKING 0x0 ;  /* 0x0000000000007b1d */ /* 0x000fec0000010000 */
.L_x_21:
[----:B------:R-:W-:Y:S05]  /*1790*/  BRA.U UP0, `(.L_x_22) ;  /* 0x00000015007c7547 */ /* 0x000fea000b800000 */
[----:B------:R-:W1:Y:S01]  /*17a0*/  LDCU UR6, c[0x0][0x38c] ;  /* 0x00007180ff0677ac */ /* 0x000e620008000800 */
[----:B------:R-:W-:Y:S01]  /*17b0*/  PLOP3.LUT P2, PT, PT, PT, UP3, 0x80, 0x8 ;  /* 0x000000000008781c */ /* 0x000fe20003f4f038 */
[----:B------:R-:W-:Y:S01]  /*17c0*/  IMAD.MOV.U32 R12, RZ, RZ, 0x1 ;  /* 0x00000001ff0c7424 */ /* 0x000fe200078e00ff */
[----:B------:R-:W-:Y:S01]  /*17d0*/  ISETP.NE.AND P3, PT, R0, RZ, P4 ;  /* 0x000000ff0000720c */ /* 0x000fe20002765270 */
[----:B------:R-:W-:Y:S01]  /*17e0*/  USHF.L.U32 UR7, UR21, 0x7, URZ ;  /* 0x0000000715077899 */ /* 0x000fe200080006ff */
[----:B------:R-:W-:Y:S01]  /*17f0*/  PLOP3.LUT P2, PT, P2, PT, PT, 0x8, 0x80 ;  /* 0x000000000080781c */ /* 0x000fe2000174e170 */
[----:B------:R-:W-:Y:S01]  /*1800*/  USHF.L.U32 UR55, UR21, 0x6, URZ ;  /* 0x0000000615377899 */ /* 0x000fe200080006ff */
[----:B------:R-:W-:Y:S01]  /*1810*/  CS2R R10, SRZ ;  /* 0x00000000000a7805 */ /* 0x000fe2000001ff00 */
[----:B------:R-:W-:Y:S01]  /*1820*/  UISETP.NE.AND UP1, UPT, UR18, URZ, UPT ;  /* 0x000000ff1200728c */ /* 0x000fe2000bf25270 */
[----:B------:R-:W-:Y:S01]  /*1830*/  IMAD.MOV.U32 R9, RZ, RZ, RZ ;  /* 0x000000ffff097224 */ /* 0x000fe200078e00ff */
[----:B------:R-:W2:Y:S01]  /*1840*/  LDCU UR49, c[0x0][0x370] ;  /* 0x00006e00ff3177ac */ /* 0x000ea20008000800 */
[----:B------:R-:W-:Y:S01]  /*1850*/  IMAD.MOV.U32 R8, RZ, RZ, 0x1 ;  /* 0x00000001ff087424 */ /* 0x000fe200078e00ff */
[----:B------:R-:W3:Y:S01]  /*1860*/  LDCU.64 UR44, c[0x0][0x348] ;  /* 0x00006900ff2c77ac */ /* 0x000ee20008000a00 */
[----:B-1----:R-:W-:-:S02]  /*1870*/  UIADD3 UR5, UPT, UPT, UR6, 0x7f, URZ ;  /* 0x0000007f06057890 */ /* 0x002fc4000fffe0ff */
[----:B------:R-:W-:Y:S02]  /*1880*/  UIADD3 UR56, UPT, UPT, UR6, 0xfe, URZ ;  /* 0x000000fe06387890 */ /* 0x000fe4000fffe0ff */
[----:B------:R-:W-:Y:S01]  /*1890*/  USHF.R.S32.HI UR4, URZ, 0x1f, UR5 ;  /* 0x0000001fff047899 */ /* 0x000fe20008011405 */
[----:B------:R-:W1:Y:S03]  /*18a0*/  LDCU UR48, c[0x0][0x374] ;  /* 0x00006e80ff3077ac */ /* 0x000e660008000800 */
[----:B------:R-:W-:Y:S02]  /*18b0*/  ULEA.HI UR4, UR4, UR5, URZ, 0x7 ;  /* 0x0000000504047291 */ /* 0x000fe4000f8f38ff */
[----:B------:R-:W-:Y:S02]  /*18c0*/  UIADD3 UR5, UPT, UPT, UR6, -0x1, URZ ;  /* 0xffffffff06057890 */ /* 0x000fe4000fffe0ff */
[----:B------:R-:W-:-:S02]  /*18d0*/  USHF.R.S32.HI UR51, URZ, 0x7, UR4 ;  /* 0x00000007ff337899 */ /* 0x000fc40008011404 */
[----:B------:R-:W-:Y:S02]  /*18e0*/  UISETP.GE.U32.AND UP2, UPT, UR5, -0xff, UPT ;  /* 0xffffff010500788c */ /* 0x000fe4000bf46070 */
[----:B------:R-:W-:Y:S02]  /*18f0*/  UISETP.LT.U32.AND UP0, UPT, UR51, 0x4, UPT ;  /* 0x000000043300788c */ /* 0x000fe4000bf01070 */
[----:B------:R-:W-:Y:S02]  /*1900*/  ULOP3.LUT UR5, UR7, 0x80, URZ, 0xc0, !UPT ;  /* 0x0000008007057892 */ /* 0x000fe4000f8ec0ff */
[----:B------:R-:W-:Y:S02]  /*1910*/  USEL UR50, UR51, 0x4, UP0 ;  /* 0x0000000433327887 */ /* 0x000fe40008000000 */
[----:B------:R-:W-:Y:S02]  /*1920*/  ULOP3.LUT UR55, UR55, 0x40, URZ, 0xc0, !UPT ;  /* 0x0000004037377892 */ /* 0x000fe4000f8ec0ff */
[----:B------:R-:W-:-:S02]  /*1930*/  UIADD3 UR4, UPT, UPT, UR50, -0x1, URZ ;  /* 0xffffffff32047890 */ /* 0x000fc4000fffe0ff */
[----:B------:R-:W-:Y:S02]  /*1940*/  @UP2 UIADD3 UR4, UPT, UPT, UR50, URZ, URZ ;  /* 0x000000ff32042290 */ /* 0x000fe4000fffe0ff */
[----:B------:R-:W-:Y:S02]  /*1950*/  USEL UR38, UR40, 0x2, UP1 ;  /* 0x0000000228267887 */ /* 0x000fe40008800000 */
[----:B------:R-:W-:Y:S02]  /*1960*/  ULEA.HI UR53, UR37, UR5, URZ, 0x1a ;  /* 0x0000000525357291 */ /* 0x000fe4000f8fd0ff */
[----:B------:R-:W-:Y:S02]  /*1970*/  UIADD3 UR54, UPT, UPT, UR51, -UR50, URZ ;  /* 0x8000003233367290 */ /* 0x000fe4000fffe0ff */
[----:B------:R-:W-:Y:S02]  /*1980*/  UIADD3 UR39, UPT, UPT, UR4, 0x1, URZ ;  /* 0x0000000104277890 */ /* 0x000fe4000fffe0ff */
[----:B------:R-:W-:Y:S01]  /*1990*/  UIADD3 UR52, UPT, UPT, -UR4, URZ, URZ ;  /* 0x000000ff04347290 */ /* 0x000fe2000fffe1ff */
[----:B-123--:R-:W-:-:S11]  /*19a0*/  UMOV UR29, URZ ;  /* 0x000000ff001d7c82 */ /* 0x00efd60008000000 */
.L_x_46:
[----:B------:R-:W-:Y:S01]  /*19b0*/  UISETP.NE.AND UP0, UPT, UR47, URZ, UPT ;  /* 0x000000ff2f00728c */ /* 0x000fe2000bf05270 */
[----:B-1----:R-:W1:Y:S08]  /*19c0*/  S2UR UR47, SR_CgaCtaId ;  /* 0x00000000002f79c3 */ /* 0x002e700000008800 */
[----:B---3--:R-:W-:Y:S05]  /*19d0*/  BRA.U UP0, `(.L_x_23) ;  /* 0x0000000100347547 */ /* 0x008fea000b800000 */
[----:B------:R-:W2:Y:S01]  /*19e0*/  S2R R0, SR_CgaCtaId ;  /* 0x0000000000007919 */ /* 0x000ea20000008800 */
[----:B------:R-:W-:Y:S02]  /*19f0*/  MOV R3, 0x400 ;  /* 0x0000040000037802 */ /* 0x000fe40000000f00 */
[----:B------:R-:W-:Y:S02]  /*1a00*/  SHF.L.U32 R2, R8, 0x1f, RZ ;  /* 0x0000001f08027819 */ /* 0x000fe400000006ff */
[----:B--2---:R-:W-:-:S05]  /*1a10*/  LEA R0, R0, R3, 0x18 ;  /* 0x0000000300007211 */ /* 0x004fca00078ec0ff */
[----:B------:R-:W-:-:S04]  /*1a20*/  IMAD R3, R9, 0x8, R0 ;  /* 0x0000000809037824 */ /* 0x000fc800078e0200 */
[----:B------:R-:W2:Y:S02]  /*1a30*/  SYNCS.PHASECHK.TRANS64.TRYWAIT P0, [R3+URZ+0x100], R2 ;  /* 0x00010002030075a7 */ /* 0x000ea400080011ff */
[----:B--2---:R-:W-:Y:S05]  /*1a40*/  @!P0 BRA `(.L_x_24) ;  /* 0x0000008000fc8947 */ /* 0x004fea0003800000 */
.L_x_153:
[----:B------:R-:W-:Y:S01]  /*1a50*/  VIADD R9, R9, 0x1 ;  /* 0x0000000109097836 */ /* 0x000fe20000000000 */
[----:B------:R2:W-:Y:S04]  /*1a60*/  SYNCS.ARRIVE.TRANS64.A1T0 RZ, [R3+URZ+0xf0], RZ ;  /* 0x0000f0ff03ff79a7 */ /* 0x0005e800081000ff */
[----:B------:R-:W-:-:S04]  /*1a70*/  ISETP.NE.AND P0, PT, R9, 0x2, PT ;  /* 0x000000020900780c */ /* 0x000fc80003f05270 */
[----:B------:R-:W-:Y:S02]  /*1a80*/  SEL R9, R9, RZ, P0 ;  /* 0x000000ff09097207 */ /* 0x000fe40000000000 */
[----:B--2---:R-:W-:-:S04]  /*1a90*/  SEL R3, RZ, 0x1, P0 ;  /* 0x00000001ff037807 */ /* 0x004fc80000000000 */
[----:B------:R-:W-:Y:S02]  /*1aa0*/  LOP3.LUT R8, R8, R3, RZ, 0x3c, !PT ;  /* 0x0000000308087212 */ /* 0x000fe400078e3cff */
.L_x_23:
[----:B------:R-:W-:Y:S01]  /*1ab0*/  UMOV UR21, 0x400 ;  /* 0x0000040000157882 */ /* 0x000fe20000000000 */
[----:B------:R-:W-:Y:S01]  /*1ac0*/  SHF.L.U32 R0, R12, 0x1f, RZ ;  /* 0x0000001f0c007819 */ /* 0x000fe200000006ff */
[----:B-1----:R-:W-:Y:S02]  /*1ad0*/  ULEA UR21, UR47, UR21, 0x18 ;  /* 0x000000152f157291 */ /* 0x002fe4000f8ec0ff */
[----:B------:R-:W-:Y:S02]  /*1ae0*/  UISETP.GE.U32.AND UP0, UPT, UR56, 0xff, UPT ;  /* 0x000000ff3800788c */ /* 0x000fe4000bf06070 */
[----:B------:R-:W-:Y:S02]  /*1af0*/  ULEA UR4, UR29, UR21, 0x3 ;  /* 0x000000151d047291 */ /* 0x000fe4000f8e18ff */
[----:B------:R-:W-:Y:S01]  /*1b00*/  ULEA UR19, UR20, UR55, 0x7 ;  /* 0x0000003714137291 */ /* 0x000fe2000f8e38ff */
[----:B------:R-:W-:-:S06]  /*1b10*/  UMOV UR13, URZ ;  /* 0x000000ff000d7c82 */ /* 0x000fcc0008000000 */
[----:B------:R1:W2:Y:S01]  /*1b20*/  SYNCS.PHASECHK.TRANS64.TRYWAIT P1, [UR4+0x20], R0 ;  /* 0x00002000ff0075a7 */ /* 0x0002a20008021104 */
[----:B------:R-:W-:-:S04]  /*1b30*/  ULEA.HI UR4, UR16, UR16, URZ, 0x1 ;  /* 0x0000001010047291 */ /* 0x000fc8000f8f08ff */
[----:B------:R-:W-:-:S04]  /*1b40*/  USHF.L.U32 UR4, UR4, 0x7, URZ ;  /* 0x0000000704047899 */ /* 0x000fc800080006ff */
[----:B------:R-:W-:-:S04]  /*1b50*/  ULOP3.LUT UR35, UR4, 0xffffff00, URZ, 0xc0, !UPT ;  /* 0xffffff0004237892 */ /* 0x000fc8000f8ec0ff */
[----:B------:R-:W-:Y:S01]  /*1b60*/  UIADD3 UR35, UPT, UPT, UR53, UR35, URZ ;  /* 0x0000002335237290 */ /* 0x000fe2000fffe0ff */
[----:B------:R-:W-:Y:S11]  /*1b70*/  BRA.U !UP0, `(.L_x_25) ;  /* 0x0000000508107547 */ /* 0x000ff6000b800000 */
[----:B------:R-:W-:Y:S01]  /*1b80*/  UMOV UR30, UR52 ;  /* 0x00000034001e7c82 */ /* 0x000fe20008000000 */
[----:B------:R-:W-:Y:S01]  /*1b90*/  UMOV UR6, UR29 ;  /* 0x0000001d00067c82 */ /* 0x000fe20008000000 */
[----:B------:R-:W-:-:S05]  /*1ba0*/  UMOV UR26, 0x40 ;  /* 0x00000040001a7882 */ /* 0x000fca0000000000 */
.L_x_33:
[----:B------:R-:W-:Y:S01]  /*1bb0*/  ULEA UR5, UR6, UR21, 0x3 ;  /* 0x0000001506057291 */ /* 0x000fe2000f8e18ff */
[----:B--2---:R-:W-:Y:S01]  /*1bc0*/  @P4 MOV R2, 0x18000 ;  /* 0x0001800000024802 */ /* 0x004fe20000000f00 */
[----:B--23--:R-:W-:Y:S10]  /*1bd0*/  @P1 BRA `(.L_x_26) ;  /* 0x00000000000c1947 */ /* 0x00cff40003800000 */
[----:B------:R-:W-:-:S04]  /*1be0*/  SHF.L.U32 R3, R12, 0x1f, RZ ;  /* 0x0000001f0c037819 */ /* 0x000fc800000006ff */
[----:B------:R-:W2:Y:S02]  /*1bf0*/  SYNCS.PHASECHK.TRANS64.TRYWAIT P0, [UR5+0x20], R3 ;  /* 0x00002003ff0075a7 */ /* 0x000ea40008001105 */
[----:B--2---:R-:W-:Y:S05]  /*1c00*/  @!P0 BRA `(.L_x_27) ;  /* 0x0000008000a08947 */ /* 0x004fea0003800000 */
.L_x_26:
[----:B------:R2:W-:Y:S01]  /*1c10*/  @P4 SYNCS.ARRIVE.TRANS64 RZ, [UR5], R2 ;  /* 0x00000002ffff49a7 */ /* 0x0005e20008000005 */
[----:B------:R-:W-:Y:S02]  /*1c20*/  ULOP3.LUT UR4, UR38, 0x2, URZ, 0xfc, !UPT ;  /* 0x0000000226047892 */ /* 0x000fe4000f8efcff */
[----:B------:R-:W-:Y:S02]  /*1c30*/  UIADD3 UR30, UPT, UPT, UR30, 0x1, URZ ;  /* 0x000000011e1e7890 */ /* 0x000fe4000fffe0ff */
[----:B------:R-:W-:Y:S02]  /*1c40*/  UISETP.NE.AND UP0, UPT, UR4, 0x2, UPT ;  /* 0x000000020400788c */ /* 0x000fe4000bf05270 */
[----:B------:R-:W-:-:S07]  /*1c50*/  UISETP.NE.AND UP2, UPT, UR30, 0x1, UPT ;  /* 0x000000011e00788c */ /* 0x000fce000bf45270 */
[----:B------:R-:W-:Y:S05]  /*1c60*/  BRA.U UP0, `(.L_x_28) ;  /* 0x0000000100047547 */ /* 0x000fea000b800000 */
[----:B------:R-:W-:Y:S05]  /*1c70*/  BPT.TRAP 0x1 ;  /* 0x000000040000795c */ /* 0x000fea0000300000 */
.L_x_28:
[----:B------:R-:W-:Y:S04]  /*1c80*/  BSSY.RECONVERGENT B0, `(.L_x_29) ;  /* 0x0000003000007945 */ /* 0x000fe80003800200 */
[----:B------:R-:W-:Y:S05]  /*1c90*/  @!P3 BRA `(.L_x_30) ;  /* 0x000000000004b947 */ /* 0x000fea0003800000 */
[----:B------:R-:W-:Y:S05]  /*1ca0*/  BPT.TRAP 0x1 ;  /* 0x000000040000795c */ /* 0x000fea0000300000 */
.L_x_30:
[----:B------:R-:W-:Y:S05]  /*1cb0*/  BSYNC.RECONVERGENT B0 ;  /* 0x0000000000007941 */ /* 0x000fea0003800200 */
.L_x_29:
[----:B------:R-:W-:Y:S01]  /*1cc0*/  UIADD3 UR4, UPT, UPT, UR6, 0x1, URZ ;  /* 0x0000000106047890 */ /* 0x000fe2000fffe0ff */
[----:B------:R-:W-:Y:S01]  /*1cd0*/  BSSY.RECONVERGENT B0, `(.L_x_31) ;  /* 0x000002a000007945 */ /* 0x000fe20003800200 */
[----:B------:R-:W-:Y:S02]  /*1ce0*/  ELECT P0, URZ, PT ;  /* 0x0000000000ff782f */ /* 0x000fe40003800000 */
[----:B------:R-:W-:-:S04]  /*1cf0*/  UISETP.NE.AND UP0, UPT, UR4, 0x4, UPT ;  /* 0x000000040400788c */ /* 0x000fc8000bf05270 */
[----:B------:R-:W-:Y:S02]  /*1d00*/  USEL UR7, URZ, 0x1, UP0 ;  /* 0x00000001ff077887 */ /* 0x000fe40008000000 */
[----:B------:R-:W-:-:S04]  /*1d10*/  USEL UR29, UR4, URZ, UP0 ;  /* 0x000000ff041d7287 */ /* 0x000fc80008000000 */
[----:B------:R-:W-:Y:S01]  /*1d20*/  ULEA UR4, UR29, UR21, 0x3 ;  /* 0x000000151d047291 */ /* 0x000fe2000f8e18ff */
[----:B------:R-:W-:-:S04]  /*1d30*/  LOP3.LUT R12, R12, UR7, RZ, 0x3c, !PT ;  /* 0x000000070c0c7c12 */ /* 0x000fc8000f8e3cff */
[----:B-1----:R-:W-:-:S04]  /*1d40*/  SHF.L.U32 R0, R12, 0x1f, RZ ;  /* 0x0000001f0c007819 */ /* 0x002fc800000006ff */
[----:B------:R1:W3:Y:S01]  /*1d50*/  SYNCS.PHASECHK.TRANS64.TRYWAIT P1, [UR4+0x20], R0 ;  /* 0x00002000ff0075a7 */ /* 0x0002e20008021104 */
[----:B------:R-:W-:Y:S05]  /*1d60*/  @!P0 BRA `(.L_x_32) ;  /* 0x0000000000808947 */ /* 0x000fea0003800000 */
[----:B------:R-:W-:Y:S02]  /*1d70*/  USHF.L.U32 UR4, UR6, 0xe, URZ ;  /* 0x0000000e06047899 */ /* 0x000fe400080006ff */
[----:B------:R-:W-:Y:S02]  /*1d80*/  UIADD3 UR22, UP1, UPT, UR44, 0x80, URZ ;  /* 0x000000802c167890 */ /* 0x000fe4000ff3e0ff */
[----:B------:R-:W-:Y:S02]  /*1d90*/  ULOP3.LUT UR24, UR4, UR37, URZ, 0xfc, !UPT ;  /* 0x0000002504187292 */ /* 0x000fe4000f8efcff */
[----:B------:R-:W-:Y:S02]  /*1da0*/  UIADD3 UR14, UP0, UPT, UR44, 0x180, URZ ;  /* 0x000001802c0e7890 */ /* 0x000fe4000ff1e0ff */
[----:B------:R-:W-:Y:S02]  /*1db0*/  ULEA UR24, UR24, UR21, 0x1 ;  /* 0x0000001518187291 */ /* 0x000fe4000f8e08ff */
[----:B------:R-:W-:-:S02]  /*1dc0*/  UIADD3 UR4, UPT, UPT, UR21, UR4, URZ ;  /* 0x0000000415047290 */ /* 0x000fc4000fffe0ff */
[----:B------:R-:W-:Y:S02]  /*1dd0*/  UIADD3 UR34, UPT, UPT, UR26, -0x40, URZ ;  /* 0xffffffc01a227890 */ /* 0x000fe4000fffe0ff */
[----:B------:R-:W-:Y:S02]  /*1de0*/  ULOP3.LUT UR33, UR5, 0xfefffff8, URZ, 0xc0, !UPT ;  /* 0xfefffff805217892 */ /* 0x000fe4000f8ec0ff */
[----:B------:R-:W-:Y:S02]  /*1df0*/  UIADD3.X UR23, UPT, UPT, URZ, UR45, URZ, UP1, !UPT ;  /* 0x0000002dff177290 */ /* 0x000fe40008ffe4ff */
[----:B------:R-:W-:Y:S02]  /*1e00*/  UIADD3 UR32, UPT, UPT, UR24, 0x8400, URZ ;  /* 0x0000840018207890 */ /* 0x000fe4000fffe0ff */
[----:B------:R-:W-:Y:S02]  /*1e10*/  UPRMT UR7, URZ, 0x5410, UR31 ;  /* 0x00005410ff077896 */ /* 0x000fe4000800001f */
[----:B------:R-:W-:-:S02]  /*1e20*/  UIADD3 UR24, UPT, UPT, UR24, 0xc400, URZ ;  /* 0x0000c40018187890 */ /* 0x000fc4000fffe0ff */
[----:B------:R-:W-:Y:S02]  /*1e30*/  UIADD3.X UR15, UPT, UPT, URZ, UR45, URZ, UP0, !UPT ;  /* 0x0000002dff0f7290 */ /* 0x000fe400087fe4ff */
[----:B------:R-:W-:Y:S02]  /*1e40*/  UIADD3 UR16, UPT, UPT, UR4, 0x28400, URZ ;  /* 0x0002840004107890 */ /* 0x000fe4000fffe0ff */
[----:B------:R-:W-:Y:S01]  /*1e50*/  UIADD3 UR8, UPT, UPT, UR4, 0x2a400, URZ ;  /* 0x0002a40004087890 */ /* 0x000fe2000fffe0ff */
[----:B------:R-:W-:Y:S01]  /*1e60*/  UMOV UR40, 0x0 ;  /* 0x0000000000287882 */ /* 0x000fe20000000000 */
[----:B------:R-:W-:Y:S01]  /*1e70*/  UMOV UR41, 0x10000000 ;  /* 0x1000000000297882 */ /* 0x000fe20000000000 */
[----:B------:R-:W-:Y:S01]  /*1e80*/  UMOV UR27, UR35 ;  /* 0x00000023001b7c82 */ /* 0x000fe20008000000 */
[----:B------:R-:W-:Y:S01]  /*1e90*/  UMOV UR28, UR36 ;  /* 0x00000024001c7c82 */ /* 0x000fe20008000000 */
[----:B------:R-:W-:Y:S01]  /*1ea0*/  UMOV UR25, UR33 ;  /* 0x0000002100197c82 */ /* 0x000fe20008000000 */
[----:B------:R-:W-:Y:S01]  /*1eb0*/  UMOV UR20, UR36 ;  /* 0x0000002400147c82 */ /* 0x000fe20008000000 */
[----:B------:R-:W-:Y:S01]  /*1ec0*/  UMOV UR17, UR33 ;  /* 0x0000002100117c82 */ /* 0x000fe20008000000 */
[----:B------:R-:W-:Y:S01]  /*1ed0*/  UMOV UR18, UR34 ;  /* 0x0000002200127c82 */ /* 0x000fe20008000000 */
[----:B------:R4:W-:Y:S01]  /*1ee0*/  UTMALDG.3D.MULTICAST.2CTA [UR32], [UR22], UR7, desc[UR40] ;  /* 0x00002820160073b4 */ /* 0x0009e20008211807 */
[----:B------:R-:W-:Y:S01]  /*1ef0*/  UMOV UR10, UR26 ;  /* 0x0000001a000a7c82 */ /* 0x000fe20008000000 */
[----:B------:R-:W-:Y:S01]  /*1f00*/  UMOV UR11, UR19 ;  /* 0x00000013000b7c82 */ /* 0x000fe20008000000 */
[----:B------:R-:W-:Y:S01]  /*1f10*/  UMOV UR12, UR36 ;  /* 0x00000024000c7c82 */ /* 0x000fe20008000000 */
[----:B------:R-:W-:Y:S01]  /*1f20*/  UMOV UR9, UR33 ;  /* 0x0000002100097c82 */ /* 0x000fe20008000000 */
[----:B------:R4:W-:Y:S01]  /*1f30*/  UTMALDG.3D.MULTICAST.2CTA [UR24], [UR22], UR7, desc[UR40] ;  /* 0x00002818160073b4 */ /* 0x0009e20008211807 */
[----:B------:R4:W-:Y:S01]  /*1f40*/  UTMALDG.3D.2CTA [UR16], [UR14], desc[UR40] ;  /* 0x000028100e0075b4 */ /* 0x0009e20008211000 */
[----:B------:R4:W-:Y:S02]  /*1f50*/  UTMALDG.3D.2CTA [UR8], [UR14], desc[UR40] ;  /* 0x000028080e0075b4 */ /* 0x0009e40008211000 */
[----:B----4-:R-:W-:Y:S01]  /*1f60*/  NOP ;  /* 0x0000000000007918 */ /* 0x010fe20000000000 */
.L_x_32:
[----:B------:R-:W-:Y:S05]  /*1f70*/  BSYNC.RECONVERGENT B0 ;  /* 0x0000000000007941 */ /* 0x000fea0003800200 */
.L_x_31:
[----:B------:R-:W-:Y:S01]  /*1f80*/  UIADD3 UR26, UPT, UPT, UR26, 0x80, URZ ;  /* 0x000000801a1a7890 */ /* 0x000fe2000fffe0ff */
[----:B------:R-:W-:Y:S01]  /*1f90*/  UMOV UR6, UR29 ;  /* 0x0000001d00067c82 */ /* 0x000fe20008000000 */
[----:B------:R-:W-:Y:S01]  /*1fa0*/  UMOV UR13, UR39 ;  /* 0x00000027000d7c82 */ /* 0x000fe20008000000 */
[----:B------:R-:W-:Y:S09]  /*1fb0*/  BRA.U UP2, `(.L_x_33) ;  /* 0xfffffff902fc7547 */ /* 0x000ff2000b83ffff */
.L_x_25:
[----:B------:R-:W-:Y:S01]  /*1fc0*/  ULEA UR4, UR29, UR21, 0x3 ;  /* 0x000000151d047291 */ /* 0x000fe2000f8e18ff */
[----:B-1----:R-:W-:Y:S01]  /*1fd0*/  SHF.L.U32 R0, R12, 0x1f, RZ ;  /* 0x0000001f0c007819 */ /* 0x002fe200000006ff */
[----:B------:R-:W-:Y:S01]  /*1fe0*/  @!P2 SYNCS.ARRIVE.TRANS64.A1T0 RZ, [UR21+0x88], RZ ;  /* 0x000088ffffffa9a7 */ /* 0x000fe20008100015 */
[----:B------:R-:W-:-:S06]  /*1ff0*/  UISETP.GT.AND UP0, UPT, UR51, UR50, UPT ;  /* 0x000000323300728c */ /* 0x000fcc000bf04270 */
[----:B--23--:R1:W2:Y:S03]  /*2000*/  SYNCS.PHASECHK.TRANS64.TRYWAIT P1, [UR4+0x20], R0 ;  /* 0x00002000ff0075a7 */ /* 0x00c2a60008021104 */
[----:B------:R-:W-:Y:S05]  /*2010*/  BRA.U !UP0, `(.L_x_34) ;  /* 0x0000000508087547 */ /* 0x000fea000b800000 */
[----:B------:R-:W-:Y:S01]  /*2020*/  UIADD3 UR30, UPT, UPT, UR54, UR13, URZ ;  /* 0x0000000d361e7290 */ /* 0x000fe2000fffe0ff */
[----:B------:R-:W-:-:S11]  /*2030*/  UMOV UR7, UR29 ;  /* 0x0000001d00077c82 */ /* 0x000fd60008000000 */
.L_x_42:
[----:B------:R-:W-:Y:S01]  /*2040*/  ULEA UR6, UR7, UR21, 0x3 ;  /* 0x0000001507067291 */ /* 0x000fe2000f8e18ff */
[----:B--2---:R-:W-:Y:S01]  /*2050*/  @P4 MOV R2, 0x18000 ;  /* 0x0001800000024802 */ /* 0x004fe20000000f00 */
[----:B--23--:R-:W-:Y:S10]  /*2060*/  @P1 BRA `(.L_x_35) ;  /* 0x00000000000c1947 */ /* 0x00cff40003800000 */
[----:B------:R-:W-:-:S04]  /*2070*/  SHF.L.U32 R3, R12, 0x1f, RZ ;  /* 0x0000001f0c037819 */ /* 0x000fc800000006ff */
[----:B------:R-:W2:Y:S02]  /*2080*/  SYNCS.PHASECHK.TRANS64.TRYWAIT P0, [UR6+0x20], R3 ;  /* 0x00002003ff0075a7 */ /* 0x000ea40008001106 */
[----:B--2---:R-:W-:Y:S05]  /*2090*/  @!P0 BRA `(.L_x_36) ;  /* 0x0000007c00948947 */ /* 0x004fea0003800000 */
.L_x_35:
[----:B------:R2:W-:Y:S01]  /*20a0*/  @P4 SYNCS.ARRIVE.TRANS64 RZ, [UR6], R2 ;  /* 0x00000002ffff49a7 */ /* 0x0005e20008000006 */
[----:B------:R-:W-:-:S04]  /*20b0*/  ULOP3.LUT UR4, UR38, 0x2, URZ, 0xfc, !UPT ;  /* 0x0000000226047892 */ /* 0x000fc8000f8efcff */
[----:B------:R-:W-:-:S09]  /*20c0*/  UISETP.NE.AND UP0, UPT, UR4, 0x2, UPT ;  /* 0x000000020400788c */ /* 0x000fd2000bf05270 */
[----:B------:R-:W-:Y:S05]  /*20d0*/  BRA.U UP0, `(.L_x_37) ;  /* 0x0000000100047547 */ /* 0x000fea000b800000 */
[----:B------:R-:W-:Y:S05]  /*20e0*/  BPT.TRAP 0x1 ;  /* 0x000000040000795c */ /* 0x000fea0000300000 */
.L_x_37:
[----:B------:R-:W-:Y:S04]  /*20f0*/  BSSY.RECONVERGENT B0, `(.L_x_38) ;  /* 0x0000003000007945 */ /* 0x000fe80003800200 */
[----:B------:R-:W-:Y:S05]  /*2100*/  @!P3 BRA `(.L_x_39) ;  /* 0x000000000004b947 */ /* 0x000fea0003800000 */
[----:B------:R-:W-:Y:S05]  /*2110*/  BPT.TRAP 0x1 ;  /* 0x000000040000795c */ /* 0x000fea0000300000 */
.L_x_39:
[----:B------:R-:W-:Y:S05]  /*2120*/  BSYNC.RECONVERGENT B0 ;  /* 0x0000000000007941 */ /* 0x000fea0003800200 */
.L_x_38:
        /* <DEDUP_REMOVED lines=14> */
[----:B------:R-:W-:Y:S02]  /*2210*/  USHF.L.U32 UR34, UR13, 0x7, URZ ;  /* 0x000000070d227899 */ /* 0x000fe400080006ff */
[----:B------:R-:W-:Y:S02]  /*2220*/  ULEA UR24, UR24, UR21, 0x1 ;  /* 0x0000001518187291 */ /* 0x000fe4000f8e08ff */
[----:B------:R-:W-:-:S02]  /*2230*/  UIADD3 UR22, UP0, UPT, UR44, 0x180, URZ ;  /* 0x000001802c167890 */ /* 0x000fc4000ff1e0ff */
[----:B------:R-:W-:Y:S02]  /*2240*/  UIADD3 UR4, UPT, UPT, UR21, UR4, URZ ;  /* 0x0000000415047290 */ /* 0x000fe4000fffe0ff */
[----:B------:R-:W-:Y:S02]  /*2250*/  ULOP3.LUT UR33, UR6, 0xfefffff8, URZ, 0xc0, !UPT ;  /* 0xfefffff806217892 */ /* 0x000fe4000f8ec0ff */
[----:B------:R-:W-:Y:S02]  /*2260*/  UIADD3.X UR15, UPT, UPT, URZ, UR45, URZ, UP1, !UPT ;  /* 0x0000002dff0f7290 */ /* 0x000fe40008ffe4ff */
[----:B------:R-:W-:Y:S02]  /*2270*/  UIADD3 UR32, UPT, UPT, UR24, 0x8400, URZ ;  /* 0x0000840018207890 */ /* 0x000fe4000fffe0ff */
[----:B------:R-:W-:Y:S02]  /*2280*/  UPRMT UR5, URZ, 0x5410, UR31 ;  /* 0x00005410ff057896 */ /* 0x000fe4000800001f */
[----:B------:R-:W-:-:S02]  /*2290*/  UIADD3 UR26, UPT, UPT, UR34, 0x40, URZ ;  /* 0x00000040221a7890 */ /* 0x000fc4000fffe0ff */
[----:B------:R-:W-:Y:S02]  /*22a0*/  UIADD3 UR24, UPT, UPT, UR24, 0xc400, URZ ;  /* 0x0000c40018187890 */ /* 0x000fe4000fffe0ff */
        /* <DEDUP_REMOVED lines=20> */
.L_x_41:
[----:B------:R-:W-:Y:S05]  /*23f0*/  BSYNC.RECONVERGENT B0 ;  /* 0x0000000000007941 */ /* 0x000fea0003800200 */
.L_x_40:
[----:B------:R-:W-:Y:S01]  /*2400*/  UIADD3 UR13, UPT, UPT, UR13, 0x1, URZ ;  /* 0x000000010d0d7890 */ /* 0x000fe2000fffe0ff */
[----:B------:R-:W-:-:S03]  /*2410*/  UMOV UR7, UR29 ;  /* 0x0000001d00077c82 */ /* 0x000fc60008000000 */
[----:B------:R-:W-:-:S09]  /*2420*/  UISETP.NE.AND UP0, UPT, UR13, UR30, UPT ;  /* 0x0000001e0d00728c */ /* 0x000fd2000bf05270 */
[----:B------:R-:W-:Y:S05]  /*2430*/  BRA.U UP0, `(.L_x_42) ;  /* 0xfffffffd00007547 */ /* 0x000fea000b83ffff */
.L_x_34:
[C---:B------:R-:W-:Y:S01]  /*2440*/  LEA R3, R11.reuse, UR21, 0x3 ;  /* 0x000000150b037c11 */ /* 0x040fe2000f8e18ff */
[----:B------:R-:W-:Y:S01]  /*2450*/  NOP ;  /* 0x0000000000007918 */ /* 0x000fe20000000000 */
[----:B-1----:R-:W-:Y:S02]  /*2460*/  SHF.L.U32 R0, R10, 0x1f, RZ ;  /* 0x0000001f0a007819 */ /* 0x002fe400000006ff */
[----:B------:R-:W-:Y:S02]  /*2470*/  LEA R5, R11, UR21, 0x4 ;  /* 0x000000150b057c11 */ /* 0x000fe4000f8e20ff */
[----:B------:R-:W1:Y:S02]  /*2480*/  SYNCS.PHASECHK.TRANS64.TRYWAIT P0, [R3+URZ+0x90], R0 ;  /* 0x00009000030075a7 */ /* 0x000e6400080011ff */
[----:B-1----:R-:W-:Y:S05]  /*2490*/  @!P0 BRA `(.L_x_43) ;  /* 0x0000007800ac8947 */ /* 0x002fea0003800000 */
.L_x_156:
[----:B------:R-:W4:Y:S01]  /*24a0*/  LDS.128 R4, [R5+0x120] ;  /* 0x0001200005047984 */ /* 0x000f220000000c00 */
[----:B------:R-:W-:Y:S01]  /*24b0*/  UISETP.GE.AND UP0, UPT, UR42, 0x1, UPT ;  /* 0x000000012a00788c */ /* 0x000fe2000bf06270 */
[----:B------:R-:W-:Y:S01]  /*24c0*/  @!PT LDS RZ, [RZ] ;  /* 0x00000000fffff984 */ /* 0x000fe20000000800 */
[----:B------:R-:W-:Y:S01]  /*24d0*/  @!PT LDS RZ, [RZ] ;  /* 0x00000000fffff984 */ /* 0x000fe20000000800 */
[----:B------:R-:W-:Y:S01]  /*24e0*/  @!PT LDS RZ, [RZ] ;  /* 0x00000000fffff984 */ /* 0x000fe20000000800 */
[----:B------:R-:W-:Y:S01]  /*24f0*/  @!PT LDS RZ, [RZ] ;  /* 0x00000000fffff984 */ /* 0x000fe20000000800 */
[----:B------:R1:W-:Y:S06]  /*2500*/  MEMBAR.ALL.CTA ;  /* 0x0000000000007992 */ /* 0x0003ec0000008000 */
[----:B-1----:R-:W1:Y:S01]  /*2510*/  FENCE.VIEW.ASYNC.S ;  /* 0x00000000000073c6 */ /* 0x002e620000000000 */
[----:B----4-:R-:W-:-:S13]  /*2520*/  LOP3.LUT P0, RZ, R6, 0x1, RZ, 0xc0, !PT ;  /* 0x0000000106ff7812 */ /* 0x010fda000780c0ff */
[----:B-1----:R-:W-:Y:S01]  /*2530*/  VOTEU.ANY UP1, P0 ;  /* 0x0000000000ff7886 */ /* 0x002fe20000020100 */
[----:B------:R-:W-:-:S13]  /*2540*/  PLOP3.LUT P0, PT, PT, PT, UP1, 0x80, 0x8 ;  /* 0x000000000008781c */ /* 0x000fda0003f0f018 */
[----:B------:R-:W-:Y:S02]  /*2550*/  @P0 LOP3.LUT R0, R5, 0xffff, RZ, 0xc0, !PT ;  /* 0x0000ffff05000812 */ /* 0x000fe400078ec0ff */
[----:B--2---:R-:W-:Y:S02]  /*2560*/  @P0 MOV R2, R4 ;  /* 0x0000000400020202 */ /* 0x004fe40000000f00 */
[----:B------:R-:W-:Y:S01]  /*2570*/  @P0 R2UR UR5, R0 ;  /* 0x00000000000502ca */ /* 0x000fe200000e0000 */
[----:B------:R-:W-:Y:S01]  /*2580*/  VIADD R0, R3, 0xa0 ;  /* 0x000000a003007836 */ /* 0x000fe20000000000 */
[----:B------:R-:W-:Y:S02]  /*2590*/  @P0 SHF.R.U32.HI R4, RZ, 0x10, R5 ;  /* 0x00000010ff040819 */ /* 0x000fe40000011605 */
[----:B------:R-:W-:Y:S02]  /*25a0*/  @P0 R2UR UR6, R2 ;  /* 0x00000000020602ca */ /* 0x000fe400000e0000 */
[----:B------:R-:W-:-:S02]  /*25b0*/  PRMT R0, RZ, 0x654, R0 ;  /* 0x00000654ff007816 */ /* 0x000fc40000000000 */
[----:B------:R-:W-:Y:S02]  /*25c0*/  @P0 R2UR UR4, R4 ;  /* 0x00000000040402ca */ /* 0x000fe400000e0000 */
[----:B------:R1:W-:Y:S03]  /*25d0*/  SYNCS.ARRIVE.TRANS64.RED.A1T0 RZ, [R0+URZ], RZ ;  /* 0x000000ff00ff79a7 */ /* 0x0003e600081004ff */
[----:B------:R-:W-:-:S04]  /*25e0*/  @UP1 UMOV UR43, UR5 ;  /* 0x00000005002b1c82 */ /* 0x000fc80008000000 */
[----:B------:R-:W-:-:S04]  /*25f0*/  @UP1 UMOV UR46, UR6 ;  /* 0x00000006002e1c82 */ /* 0x000fc80008000000 */
[----:B------:R-:W-:Y:S01]  /*2600*/  @UP1 UMOV UR36, UR4 ;  /* 0x0000000400241c82 */ /* 0x000fe20008000000 */
[----:B------:R-:W-:Y:S05]  /*2610*/  BRA.U !UP0, `(.L_x_44) ;  /* 0x0000000108d47547 */ /* 0x000fea000b800000 */
[----:B------:R-:W2:Y:S01]  /*2620*/  LDCU.128 UR12, c[0x0][0xb10] ;  /* 0x00016200ff0c77ac */ /* 0x000ea20008000c00 */
[----:B------:R-:W4:Y:S01]  /*2630*/  LDCU UR22, c[0x0][0xb20] ;  /* 0x00016400ff1677ac */ /* 0x000f220008000800 */
[----:B------:R-:W3:Y:S01]  /*2640*/  LDCU UR20, c[0x0][0xb0c] ;  /* 0x00016180ff1477ac */ /* 0x000ee20008000800 */
[----:B------:R-:W1:Y:S01]  /*2650*/  LDCU.64 UR8, c[0x0][0xb28] ;  /* 0x00016500ff0877ac */ /* 0x000e620008000a00 */
[----:B------:R-:W-:Y:S02]  /*2660*/  UISETP.NE.AND UP3, UPT, UR42, 0x1, UPT ;  /* 0x000000012a00788c */ /* 0x000fe4000bf65270 */
[----:B--2---:R-:W-:Y:S02]  /*2670*/  UIMAD.WIDE.U32 UR6, UR48, UR15, URZ ;  /* 0x0000000f300672a5 */ /* 0x004fe4000f8e00ff */
[----:B------:R-:W-:Y:S02]  /*2680*/  UIMAD.WIDE.U32 UR4, UR49, UR12, URZ ;  /* 0x0000000c310472a5 */ /* 0x000fe4000f8e00ff */
[----:B------:R-:W-:-:S02]  /*2690*/  UISETP.NE.AND UP0, UPT, UR14, 0x1, UPT ;  /* 0x000000010e00788c */ /* 0x000fc4000bf05270 */
[----:B------:R-:W-:Y:S01]  /*26a0*/  UIMAD.WIDE.U32 UR18, UR43, UR15, URZ ;  /* 0x0000000f2b1272a5 */ /* 0x000fe2000f8e00ff */
[----:B------:R-:W-:Y:S02]  /*26b0*/  UMOV UR6, UR7 ;  /* 0x0000000700067c82 */ /* 0x000fe40008000000 */
[----:B------:R-:W-:Y:S01]  /*26c0*/  UMOV UR4, UR5 ;  /* 0x0000000500047c82 */ /* 0x000fe20008000000 */
[----:B----4-:R-:W-:Y:S02]  /*26d0*/  USHF.R.U32.HI UR6, URZ, UR22, UR6 ;  /* 0x00000016ff067299 */ /* 0x010fe40008011606 */
[----:B---3--:R-:W-:Y:S02]  /*26e0*/  UISETP.NE.AND UP2, UPT, UR20, 0x1, UPT ;  /* 0x000000011400788c */ /* 0x008fe4000bf45270 */
[----:B------:R-:W-:Y:S02]  /*26f0*/  USHF.R.U32.HI UR4, URZ, UR13, UR4 ;  /* 0x0000000dff047299 */ /* 0x000fe40008011604 */
[----:B------:R-:W-:-:S02]  /*2700*/  USEL UR5, UR48, UR6, !UP0 ;  /* 0x0000000630057287 */ /* 0x000fc4000c000000 */
[----:B------:R-:W-:Y:S02]  /*2710*/  USEL UR6, UR49, UR4, !UP2 ;  /* 0x0000000431067287 */ /* 0x000fe4000d000000 */
[----:B-1----:R-:W-:Y:S01]  /*2720*/  UIMAD.WIDE.U32 UR10, UR5, UR8, URZ ;  /* 0x00000008050a72a5 */ /* 0x002fe2000f8e00ff */
[----:B------:R-:W-:Y:S01]  /*2730*/  UMOV UR4, UR19 ;  /* 0x0000001300047c82 */ /* 0x000fe20008000000 */
[----:B------:R-:W-:Y:S02]  /*2740*/  UIMAD.WIDE.U32 UR16, UR46, UR12, URZ ;  /* 0x0000000c2e1072a5 */ /* 0x000fe4000f8e00ff */
[----:B------:R-:W-:-:S03]  /*2750*/  UIMAD.WIDE.U32 UR18, UR6, UR8, URZ ;  /* 0x00000008061272a5 */ /* 0x000fc6000f8e00ff */
[----:B------:R-:W-:Y:S01]  /*2760*/  UMOV UR10, UR11 ;  /* 0x0000000b000a7c82 */ /* 0x000fe20008000000 */
[----:B------:R-:W-:Y:S02]  /*2770*/  USHF.R.U32.HI UR4, URZ, UR22, UR4 ;  /* 0x00000016ff047299 */ /* 0x000fe40008011604 */
[----:B------:R-:W-:Y:S01]  /*2780*/  @UP3 USHF.R.U32.HI UR5, URZ, UR9, UR10 ;  /* 0x00000009ff053299 */ /* 0x000fe2000801160a */
[----:B------:R-:W-:Y:S01]  /*2790*/  UMOV UR16, UR17 ;  /* 0x0000001100107c82 */ /* 0x000fe20008000000 */
[----:B------:R-:W-:Y:S01]  /*27a0*/  UMOV UR18, UR19 ;  /* 0x0000001300127c82 */ /* 0x000fe20008000000 */
[----:B------:R-:W-:Y:S02]  /*27b0*/  USHF.R.U32.HI UR13, URZ, UR13, UR16 ;  /* 0x0000000dff0d7299 */ /* 0x000fe40008011610 */
[----:B------:R-:W-:Y:S02]  /*27c0*/  USEL UR4, UR43, UR4, !UP0 ;  /* 0x000000042b047287 */ /* 0x000fe4000c000000 */
[----:B------:R-:W-:-:S02]  /*27d0*/  @UP3 USHF.R.U32.HI UR6, URZ, UR9, UR18 ;  /* 0x00000009ff063299 */ /* 0x000fc40008011612 */
[----:B------:R-:W-:Y:S02]  /*27e0*/  UIMAD UR7, UR42, UR5, URZ ;  /* 0x000000052a0772a4 */ /* 0x000fe4000f8e02ff */
[----:B------:R-:W-:Y:S02]  /*27f0*/  USEL UR5, UR46, UR13, !UP2 ;  /* 0x0000000d2e057287 */ /* 0x000fe4000d000000 */
[----:B------:R-:W-:Y:S02]  /*2800*/  UIMAD UR10, UR42, UR6, URZ ;  /* 0x000000062a0a72a4 */ /* 0x000fe4000f8e02ff */
[----:B------:R-:W-:Y:S02]  /*2810*/  UISETP.GE.AND UP0, UPT, UR4, UR7, UPT ;  /* 0x000000070400728c */ /* 0x000fe4000bf06270 */
[----:B------:R-:W-:Y:S02]  /*2820*/  UIMAD.WIDE.U32 UR12, UR4, UR8, URZ ;  /* 0x00000008040c72a5 */ /* 0x000fe4000f8e00ff */
[----:B------:R-:W-:-:S02]  /*2830*/  UISETP.GE.OR UP0, UPT, UR5, UR10, UP0 ;  /* 0x0000000a0500728c */ /* 0x000fc40008706670 */
        /* <DEDUP_REMOVED lines=19> */
.L_x_44:
[----:B------:R-:W2:Y:S02]  /*2970*/  LDCU UR4, c[0x0][0xb30] ;  /* 0x00016600ff0477ac */ /* 0x000ea40008000800 */
[----:B--2---:R-:W-:-:S09]  /*2980*/  UISETP.NE.AND UP0, UPT, UR4, 0x1, UPT ;  /* 0x000000010400788c */ /* 0x004fd2000bf05270 */
[----:B------:R-:W-:Y:S05]  /*2990*/  BRA.U UP0, `(.L_x_45) ;  /* 0x0000000100447547 */ /* 0x000fea000b800000 */
[----:B------:R-:W2:Y:S01]  /*29a0*/  LDCU.128 UR8, c[0x0][0xb10] ;  /* 0x00016200ff0877ac */ /* 0x000ea20008000c00 */
[----:B------:R-:W4:Y:S01]  /*29b0*/  LDCU UR12, c[0x0][0xb0c] ;  /* 0x00016180ff0c77ac */ /* 0x000f220008000800 */
[----:B------:R-:W1:Y:S01]  /*29c0*/  LDCU UR13, c[0x0][0xb20] ;  /* 0x00016400ff0d77ac */ /* 0x000e620008000800 */
[----:B--2---:R-:W-:Y:S02]  /*29d0*/  UIMAD.WIDE.U32 UR6, UR46, UR8, URZ ;  /* 0x000000082e0672a5 */ /* 0x004fe4000f8e00ff */
[----:B------:R-:W-:Y:S02]  /*29e0*/  UIMAD.WIDE.U32 UR4, UR43, UR11, URZ ;  /* 0x0000000b2b0472a5 */ /* 0x000fe4000f8e00ff */
[----:B----4-:R-:W-:Y:S02]  /*29f0*/  UISETP.NE.AND UP2, UPT, UR12, 0x1, UPT ;  /* 0x000000010c00788c */ /* 0x010fe4000bf45270 */
[----:B------:R-:W-:Y:S01]  /*2a00*/  UISETP.NE.AND UP0, UPT, UR10, 0x1, UPT ;  /* 0x000000010a00788c */ /* 0x000fe2000bf05270 */
[----:B------:R-:W-:-:S02]  /*2a10*/  UMOV UR6, UR7 ;  /* 0x0000000700067c82 */ /* 0x000fc40008000000 */
[----:B------:R-:W-:Y:S01]  /*2a20*/  UMOV UR4, UR5 ;  /* 0x0000000500047c82 */ /* 0x000fe20008000000 */
[----:B------:R-:W-:Y:S02]  /*2a30*/  USHF.R.U32.HI UR9, URZ, UR9, UR6 ;  /* 0x00000009ff097299 */ /* 0x000fe40008011606 */
[----:B-1----:R-:W-:Y:S02]  /*2a40*/  USHF.R.U32.HI UR4, URZ, UR13, UR4 ;  /* 0x0000000dff047299 */ /* 0x002fe40008011604 */
[----:B------:R-:W-:Y:S02]  /*2a50*/  USEL UR5, UR46, UR9, !UP2 ;  /* 0x000000092e057287 */ /* 0x000fe4000d000000 */
[----:B------:R-:W-:-:S04]  /*2a60*/  USEL UR4, UR43, UR4, !UP0 ;  /* 0x000000042b047287 */ /* 0x000fc8000c000000 */
[----:B------:R-:W-:Y:S02]  /*2a70*/  UIADD3 UR6, UPT, UPT, UR5, -UR4, URZ ;  /* 0x8000000405067290 */ /* 0x000fe4000fffe0ff */
[----:B------:R-:W-:Y:S02]  /*2a80*/  UIADD3 UR4, UPT, UPT, -UR5, UR4, URZ ;  /* 0x0000000405047290 */ /* 0x000fe4000fffe1ff */
[----:B------:R-:W-:Y:S02]  /*2a90*/  UIMAD UR43, UR6, UR10, UR43 ;  /* 0x0000000a062b72a4 */ /* 0x000fe4000f8e022b */
[----:B------:R-:W-:-:S12]  /*2aa0*/  UIMAD UR46, UR4, UR12, UR46 ;  /* 0x0000000c042e72a4 */ /* 0x000fd8000f8e022e */
.L_x_45:
[----:B------:R-:W-:Y:S01]  /*2ab0*/  VIADD R11, R11, 0x1 ;  /* 0x000000010b0b7836 */ /* 0x000fe20000000000 */
[----:B------:R-:W-:Y:S01]  /*2ac0*/  R2UR UR4, R82 ;  /* 0x00000000520472ca */ /* 0x000fe200000e0000 */
[----:B------:R-:W-:Y:S01]  /*2ad0*/  UIADD3 UR20, UPT, UPT, UR43, UR63, URZ ;  /* 0x0000003f2b147290 */ /* 0x000fe2000fffe0ff */
[----:B------:R-:W-:Y:S02]  /*2ae0*/  PLOP3.LUT P2, PT, PT, PT, PT, 0x80, 0x8 ;  /* 0x000000000008781c */ /* 0x000fe40003f4f070 */
[----:B------:R-:W-:-:S04]  /*2af0*/  ISETP.NE.AND P0, PT, R11, 0x2, PT ;  /* 0x000000020b00780c */ /* 0x000fc80003f05270 */
[----:B------:R-:W-:Y:S02]  /*2b00*/  SEL R3, RZ, 0x1, P0 ;  /* 0x00000001ff037807 */ /* 0x000fe40000000000 */
[----:B------:R-:W-:Y:S02]  /*2b10*/  SEL R11, R11, RZ, P0 ;  /* 0x000000ff0b0b7207 */ /* 0x000fe40000000000 */
[----:B------:R-:W-:Y:S01]  /*2b20*/  LOP3.LUT R10, R10, R3, RZ, 0x3c, !PT ;  /* 0x000000030a0a7212 */ /* 0x000fe200078e3cff */
[----:B------:R-:W-:Y:S01]  /*2b30*/  UIADD3 UR16, UPT, UPT, UR46, UR4, URZ ;  /* 0x000000042e107290 */ /* 0x000fe2000fffe0ff */
[----:B------:R-:W-:Y:S11]  /*2b40*/  BRA.U UP1, `(.L_x_46) ;  /* 0xffffffed01987547 */ /* 0x000ff6000b83ffff */
[----:B------:R-:W-:Y:S01]  /*2b50*/  UIADD3 UR21, UPT, UPT, UR21, 0x20, URZ ;  /* 0x0000002015157890 */ /* 0x000fe2000fffe0ff */
[----:B------:R-:W-:-:S03]  /*2b60*/  SHF.L.U32 R3, R12, 0x1f, RZ ;  /* 0x0000001f0c037819 */ /* 0x000fc600000006ff */
[----:B------:R-:W-:-:S09]  /*2b70*/  ULEA UR4, UR29, UR21, 0x3 ;  /* 0x000000151d047291 */ /* 0x000fd2000f8e18ff */
[----:B------:R-:W2:Y:S02]  /*2b80*/  SYNCS.PHASECHK.TRANS64.TRYWAIT P0, [UR4], R3 ;  /* 0x00000003ff0075a7 */ /* 0x000ea40008001104 */
[----:B--2---:R-:W-:Y:S05]  /*2b90*/  @!P0 BRA `(.L_x_47) ;  /* 0x0000007400008947 */ /* 0x004fea0003800000 */
.L_x_158:
[----:B------:R-:W-:-:S04]  /*2ba0*/  UIADD3 UR4, UPT, UPT, UR29, 0x1, URZ ;  /* 0x000000011d047890 */ /* 0x000fc8000fffe0ff */
[----:B------:R-:W-:-:S04]  /*2bb0*/  UISETP.NE.AND UP0, UPT, UR4, 0x4, UPT ;  /* 0x000000040400788c */ /* 0x000fc8000bf05270 */
[----:B------:R-:W-:Y:S02]  /*2bc0*/  USEL UR6, URZ, 0x1, UP0 ;  /* 0x00000001ff067887 */ /* 0x000fe40008000000 */
[----:B------:R-:W-:-:S04]  /*2bd0*/  USEL UR4, UR4, URZ, UP0 ;  /* 0x000000ff04047287 */ /* 0x000fc80008000000 */
[----:B------:R-:W-:Y:S01]  /*2be0*/  ULEA UR5, UR4, UR21, 0x3 ;  /* 0x0000001504057291 */ /* 0x000fe2000f8e18ff */
[----:B------:R-:W-:-:S04]  /*2bf0*/  LOP3.LUT R2, R12, UR6, RZ, 0x3c, !PT ;  /* 0x000000060c027c12 */ /* 0x000fc8000f8e3cff */
[----:B-1----:R-:W-:-:S04]  /*2c00*/  SHF.L.U32 R3, R2, 0x1f, RZ ;  /* 0x0000001f02037819 */ /* 0x002fc800000006ff */
[----:B------:R-:W1:Y:S02]  /*2c10*/  SYNCS.PHASECHK.TRANS64.TRYWAIT P0, [UR5], R3 ;  /* 0x00000003ff0075a7 */ /* 0x000e640008001105 */
[----:B-1----:R-:W-:Y:S05]  /*2c20*/  @!P0 BRA `(.L_x_48) ;  /* 0x0000007000f48947 */ /* 0x002fea0003800000 */
.L_x_160:
        /* <DEDUP_REMOVED lines=9> */
.L_x_162:
[----:B------:R-:W-:-:S04]  /*2cc0*/  UIADD3 UR4, UPT, UPT, UR4, 0x1, URZ ;  /* 0x0000000104047890 */ /* 0x000fc8000fffe0ff */
[----:B------:R-:W-:-:S04]  /*2cd0*/  UISETP.NE.AND UP0, UPT, UR4, 0x4, UPT ;  /* 0x000000040400788c */ /* 0x000fc8000bf05270 */
[----:B------:R-:W-:Y:S02]  /*2ce0*/  USEL UR5, URZ, 0x1, UP0 ;  /* 0x00000001ff057887 */ /* 0x000fe40008000000 */
[----:B------:R-:W-:-:S04]  /*2cf0*/  USEL UR4, UR4, URZ, UP0 ;  /* 0x000000ff04047287 */ /* 0x000fc80008000000 */
[----:B------:R-:W-:Y:S01]  /*2d00*/  ULEA UR4, UR4, UR21, 0x3 ;  /* 0x0000001504047291 */ /* 0x000fe2000f8e18ff */
[----:B-1----:R-:W-:-:S04]  /*2d10*/  LOP3.LUT R3, R2, UR5, RZ, 0x3c, !PT ;  /* 0x0000000502037c12 */ /* 0x002fc8000f8e3cff */
[----:B------:R-:W-:Y:S01]  /*2d20*/  SHF.L.U32 R3, R3, 0x1f, RZ ;  /* 0x0000001f03037819 */ /* 0x000fe200000006ff */
[----:B------:R-:W-:-:S07]  /*2d30*/  IMAD.U32 R0, RZ, RZ, UR4 ;  /* 0x00000004ff007e24 */ /* 0x000fce000f8e00ff */
.L_x_50:
[----:B-1----:R1:W2:Y:S02]  /*2d40*/  SYNCS.PHASECHK.TRANS64.TRYWAIT P0, [R0+URZ], R3 ;  /* 0x00000003000075a7 */ /* 0x0022a400080011ff */
[----:B--2---:R-:W-:Y:S05]  /*2d50*/  @!P0 NANOSLEEP.SYNCS 0x989680 ;  /* 0x009896800000895d */ /* 0x004fea0003900000 */
[----:B------:R-:W2:Y:S02]  /*2d60*/  @!P0 SYNCS.PHASECHK.TRANS64 P0, [R0+URZ], R3 ;  /* 0x00000003000085a7 */ /* 0x000ea400080010ff */
[----:B--2---:R-:W-:Y:S05]  /*2d70*/  @P0 EXIT ;  /* 0x000000000000094d */ /* 0x004fea0003800000 */
[----:B------:R-:W-:Y:S05]  /*2d80*/  BRA `(.L_x_50) ;  /* 0xfffffffc00ec7947 */ /* 0x000fea000383ffff */
.L_x_22:
[----:B------:R-:W-:-:S04]  /*2d90*/  UISETP.NE.AND UP0, UPT, UR47, URZ, UPT ;  /* 0x000000ff2f00728c */ /* 0x000fc8000bf05270 */
[----:B------:R-:W-:-:S09]  /*2da0*/  UISETP.NE.OR UP0, UPT, UR18, 0x1, UP0 ;  /* 0x000000011200788c */ /* 0x000fd20008705670 */
[----:B------:R-:W-:Y:S05]  /*2db0*/  BRA.U UP0, `(.L_x_51) ;  /* 0x0000000500487547 */ /* 0x000fea000b800000 */
[----:B------:R-:W-:Y:S01]  /*2dc0*/  ISETP.GE.U32.AND P2, PT, R0, 0x4, PT ;  /* 0x000000040000780c */ /* 0x000fe20003f46070 */
[----:B------:R-:W-:Y:S01]  /*2dd0*/  IMAD.MOV.U32 R12, RZ, RZ, 0x1 ;  /* 0x00000001ff0c7424 */ /* 0x000fe200078e00ff */
[----:B------:R-:W-:Y:S02]  /*2de0*/  CS2R R10, SRZ ;  /* 0x00000000000a7805 */ /* 0x000fe4000001ff00 */
[----:B------:R-:W-:Y:S01]  /*2df0*/  CS2R R8, SRZ ;  /* 0x0000000000087805 */ /* 0x000fe2000001ff00 */
[----:B------:R-:W-:Y:S01]  /*2e00*/  UMOV UR6, 0x400 ;  /* 0x0000040000067882 */ /* 0x000fe20000000000 */
[----:B------:R-:W-:Y:S01]  /*2e10*/  UMOV UR5, URZ ;  /* 0x000000ff00057c82 */ /* 0x000fe20008000000 */
[----:B------:R-:W-:-:S12]  /*2e20*/  ULEA UR6, UR47, UR6, 0x18 ;  /* 0x000000062f067291 */ /* 0x000fd8000f8ec0ff */
.L_x_55:
[----:B------:R-:W-:Y:S02]  /*2e30*/  LEA R2, R8, UR6, 0x3 ;  /* 0x0000000608027c11 */ /* 0x000fe4000f8e18ff */
[----:B------:R-:W-:-:S03]  /*2e40*/  SHF.L.U32 R5, R9, 0x1f, RZ ;  /* 0x0000001f09057819 */ /* 0x000fc600000006ff */
[----:B------:R-:W-:Y:S01]  /*2e50*/  VIADD R4, R2, 0x100 ;  /* 0x0000010002047836 */ /* 0x000fe20000000000 */
[----:B------:R-:W1:Y:S02]  /*2e60*/  SYNCS.PHASECHK.TRANS64.TRYWAIT P0, [R2+URZ+0xf0], R5 ;  /* 0x0000f005020075a7 */ /* 0x000e6400080011ff */
[----:B-1----:R-:W-:Y:S05]  /*2e70*/  @!P0 BRA `(.L_x_52) ;  /* 0x0000007000908947 */ /* 0x002fea0003800000 */
.L_x_163:
[----:B------:R-:W-:Y:S01]  /*2e80*/  ULEA UR4, UR5, UR6, 0x3 ;  /* 0x0000000605047291 */ /* 0x000fe2000f8e18ff */
[----:B------:R-:W-:Y:S02]  /*2e90*/  PRMT R4, RZ, 0x654, R4 ;  /* 0x00000654ff047816 */ /* 0x000fe40000000004 */
[----:B-1----:R-:W-:Y:S01]  /*2ea0*/  SHF.L.U32 R5, R12, 0x1f, RZ ;  /* 0x0000001f0c057819 */ /* 0x002fe200000006ff */
[----:B------:R-:W-:Y:S01]  /*2eb0*/  UIADD3 UR7, UPT, UPT, UR4, 0x90, URZ ;  /* 0x0000009004077890 */ /* 0x000fe2000fffe0ff */
[----:B------:R1:W-:Y:S05]  /*2ec0*/  SYNCS.ARRIVE.TRANS64.RED.A1T0 RZ, [R4+URZ], RZ ;  /* 0x000000ff04ff79a7 */ /* 0x0003ea00081004ff */
[----:B------:R-:W-:Y:S01]  /*2ed0*/  IMAD.U32 R7, RZ, RZ, UR7 ;  /* 0x00000007ff077e24 */ /* 0x000fe2000f8e00ff */
[----:B------:R-:W2:Y:S04]  /*2ee0*/  SYNCS.PHASECHK.TRANS64.TRYWAIT P0, [UR4+0xa0], R5 ;  /* 0x0000a005ff0075a7 */ /* 0x000ea80008001104 */
[----:B------:R-:W-:Y:S01]  /*2ef0*/  PRMT R6, R0, 0x654, R7 ;  /* 0x0000065400067816 */ /* 0x000fe20000000007 */
[----:B-1----:R-:W-:Y:S01]  /*2f00*/  @!P2 IMAD.MOV.U32 R4, RZ, RZ, 0x10 ;  /* 0x00000010ff04a424 */ /* 0x002fe200078e00ff */
[----:B--2---:R-:W-:Y:S06]  /*2f10*/  @!P0 BRA `(.L_x_53) ;  /* 0x00000070007c8947 */ /* 0x004fec0003800000 */
.L_x_165:
[----:B------:R-:W-:Y:S01]  /*2f20*/  ULEA UR8, UR5, UR6, 0x4 ;  /* 0x0000000605087291 */ /* 0x000fe2000f8e20ff */
[----:B------:R-:W-:Y:S01]  /*2f30*/  SEL R3, R6, R3, !P2 ;  /* 0x0000000306037207 */ /* 0x000fe20005000000 */
[----:B------:R-:W-:Y:S01]  /*2f40*/  UIADD3 UR9, UPT, UPT, UR4, 0x90, URZ ;  /* 0x0000009004097890 */ /* 0x000fe2000fffe0ff */
[----:B-1----:R-:W-:Y:S01]  /*2f50*/  LEA R2, R11, UR6, 0x3 ;  /* 0x000000060b027c11 */ /* 0x002fe2000f8e18ff */
[----:B------:R-:W-:Y:S01]  /*2f60*/  UIADD3 UR8, UPT, UPT, UR8, 0x120, URZ ;  /* 0x0000012008087890 */ /* 0x000fe2000fffe0ff */
[----:B------:R-:W-:Y:S01]  /*2f70*/  SHF.L.U32 R5, R10, 0x1f, RZ ;  /* 0x0000001f0a057819 */ /* 0x000fe200000006ff */
[----:B------:R1:W-:Y:S01]  /*2f80*/  @!P2 SYNCS.ARRIVE.TRANS64.RED RZ, [R3+URZ], R4 ;  /* 0x0000000403ffa9a7 */ /* 0x0003e200080004ff */
[----:B------:R-:W-:Y:S01]  /*2f90*/  UIADD3 UR4, UPT, UPT, UR5, 0x1, URZ ;  /* 0x0000000105047890 */ /* 0x000fe2000fffe0ff */
[----:B------:R-:W-:-:S03]  /*2fa0*/  VIADD R8, R8, 0x1 ;  /* 0x0000000108087836 */ /* 0x000fc60000000000 */
[----:B------:R-:W-:Y:S02]  /*2fb0*/  UISETP.NE.AND UP0, UPT, UR4, 0x2, UPT ;  /* 0x000000020400788c */ /* 0x000fe4000bf05270 */
[----:B------:R-:W-:Y:S06]  /*2fc0*/  UGETNEXTWORKID.BROADCAST [UR8], [UR9] ;  /* 0x00000000080073ca */ /* 0x000fec0008000100 */
[----:B------:R-:W-:Y:S01]  /*2fd0*/  USEL UR7, URZ, 0x1, UP0 ;  /* 0x00000001ff077887 */ /* 0x000fe20008000000 */
[----:B------:R-:W-:Y:S01]  /*2fe0*/  ISETP.NE.AND P0, PT, R8, 0x2, PT ;  /* 0x000000020800780c */ /* 0x000fe20003f05270 */
[----:B------:R-:W-:Y:S01]  /*2ff0*/  USEL UR5, UR4, URZ, UP0 ;  /* 0x000000ff04057287 */ /* 0x000fe20008000000 */
[----:B------:R-:W2:Y:S03]  /*3000*/  SYNCS.PHASECHK.TRANS64.TRYWAIT P1, [R2+URZ+0x90], R5 ;  /* 0x00009005020075a7 */ /* 0x000ea600080211ff */
[----:B------:R-:W-:Y:S01]  /*3010*/  LOP3.LUT R12, R12, UR7, RZ, 0x3c, !PT ;  /* 0x000000070c0c7c12 */ /* 0x000fe2000f8e3cff */
[----:B-12---:R-:W-:Y:S07]  /*3020*/  @!P1 BRA `(.L_x_54) ;  /* 0x0000007000509947 */ /* 0x006fee0003800000 */
.L_x_166:
[C---:B------:R-:W-:Y:S01]  /*3030*/  LEA R4, R11.reuse, UR6, 0x4 ;  /* 0x000000060b047c11 */ /* 0x040fe2000f8e20ff */
[----:B-1----:R-:W-:Y:S01]  /*3040*/  VIADD R2, R2, 0xa0 ;  /* 0x000000a002027836 */ /* 0x002fe20000000000 */
[----:B------:R-:W-:Y:S01]  /*3050*/  SEL R8, R8, RZ, P0 ;  /* 0x000000ff08087207 */ /* 0x000fe20000000000 */
[----:B------:R-:W-:-:S03]  /*3060*/  VIADD R11, R11, 0x1 ;  /* 0x000000010b0b7836 */ /* 0x000fc60000000000 */
[----:B------:R-:W1:Y:S01]  /*3070*/  LDS.128 R4, [R4+0x120] ;  /* 0x0001200004047984 */ /* 0x000e620000000c00 */
[----:B------:R-:W-:Y:S02]  /*3080*/  PRMT R2, RZ, 0x654, R2 ;  /* 0x00000654ff027816 */ /* 0x000fe40000000002 */
[C---:B------:R-:W-:Y:S01]  /*3090*/  ISETP.NE.AND P1, PT, R11.reuse, 0x2, PT ;  /* 0x000000020b00780c */ /* 0x040fe20003f25270 */
[----:B------:R-:W-:Y:S01]  /*30a0*/  @!PT LDS RZ, [RZ] ;  /* 0x00000000fffff984 */ /* 0x000fe20000000800 */
[----:B------:R-:W-:Y:S01]  /*30b0*/  @!PT LDS RZ, [RZ] ;  /* 0x00000000fffff984 */ /* 0x000fe20000000800 */
[----:B------:R-:W-:Y:S01]  /*30c0*/  @!PT LDS RZ, [RZ] ;  /* 0x00000000fffff984 */ /* 0x000fe20000000800 */
[----:B------:R-:W-:Y:S01]  /*30d0*/  @!PT LDS RZ, [RZ] ;  /* 0x00000000fffff984 */ /* 0x000fe20000000800 */
[----:B------:R2:W-:Y:S06]  /*30e0*/  MEMBAR.ALL.CTA ;  /* 0x0000000000007992 */ /* 0x0005ec0000008000 */
[----:B--2---:R-:W2:Y:S01]  /*30f0*/  FENCE.VIEW.ASYNC.S ;  /* 0x00000000000073c6 */ /* 0x004ea20000000000 */
[----:B------:R-:W-:Y:S01]  /*3100*/  SEL R11, R11, RZ, P1 ;  /* 0x000000ff0b0b7207 */ /* 0x000fe20000800000 */
[----:B--2---:R2:W-:Y:S01]  /*3110*/  SYNCS.ARRIVE.TRANS64.RED.A1T0 RZ, [R2+URZ], RZ ;  /* 0x000000ff02ff79a7 */ /* 0x0045e200081004ff */
[----:B-1----:R-:W-:-:S02]  /*3120*/  LOP3.LUT P3, RZ, R6, 0x1, RZ, 0xc0, !PT ;  /* 0x0000000106ff7812 */ /* 0x002fc4000786c0ff */
[----:B------:R-:W-:-:S04]  /*3130*/  SEL R5, RZ, 0x1, P1 ;  /* 0x00000001ff057807 */ /* 0x000fc80000800000 */
[----:B------:R-:W-:Y:S02]  /*3140*/  LOP3.LUT R10, R10, R5, RZ, 0x3c, !PT ;  /* 0x000000050a0a7212 */ /* 0x000fe400078e3cff */
[----:B--2---:R-:W-:-:S04]  /*3150*/  SEL R2, RZ, 0x1, P0 ;  /* 0x00000001ff027807 */ /* 0x004fc80000000000 */
[----:B------:R-:W-:Y:S01]  /*3160*/  LOP3.LUT R9, R9, R2, RZ, 0x3c, !PT ;  /* 0x0000000209097212 */ /* 0x000fe200078e3cff */
[----:B------:R-:W-:Y:S06]  /*3170*/  @P3 BRA `(.L_x_55) ;  /* 0xfffffffc002c3947 */ /* 0x000fec000383ffff */
[----:B------:R-:W-:Y:S01]  /*3180*/  ULEA UR4, UR5, UR6, 0x3 ;  /* 0x0000000605047291 */ /* 0x000fe2000f8e18ff */
[----:B------:R-:W-:-:S08]  /*3190*/  SHF.L.U32 R3, R12, 0x1f, RZ ;  /* 0x0000001f0c037819 */ /* 0x000fd000000006ff */
[----:B------:R-:W1:Y:S02]  /*31a0*/  SYNCS.PHASECHK.TRANS64 P0, [UR4+0xa0], R3 ;  /* 0x0000a003ff0075a7 */ /* 0x000e640008001004 */
[----:B-1----:R-:W-:Y:S05]  /*31b0*/  @P0 BRA `(.L_x_56) ;  /* 0x0000000000080947 */ /* 0x002fea0003800000 */
[----:B------:R-:W1:Y:S02]  /*31c0*/  SYNCS.PHASECHK.TRANS64.TRYWAIT P0, [UR4+0xa0], R3 ;  /* 0x0000a003ff0075a7 */ /* 0x000e640008001104 */
[----:B-1----:R-:W-:Y:S05]  /*31d0*/  @!P0 BRA `(.L_x_57) ;  /* 0x0000006c00f88947 */ /* 0x002fea0003800000 */
.L_x_56:
[----:B------:R-:W-:-:S04]  /*31e0*/  UIADD3 UR7, UPT, UPT, UR5, 0x1, URZ ;  /* 0x0000000105077890 */ /* 0x000fc8000fffe0ff */
[----:B------:R-:W-:-:S04]  /*31f0*/  UISETP.NE.AND UP0, UPT, UR7, 0x2, UPT ;  /* 0x000000020700788c */ /* 0x000fc8000bf05270 */
[----:B------:R-:W-:Y:S02]  /*3200*/  USEL UR8, URZ, 0x1, UP0 ;  /* 0x00000001ff087887 */ /* 0x000fe40008000000 */
[----:B------:R-:W-:-:S04]  /*3210*/  USEL UR7, UR7, URZ, UP0 ;  /* 0x000000ff07077287 */ /* 0x000fc80008000000 */
[----:B------:R-:W-:Y:S01]  /*3220*/  ULEA UR7, UR7, UR6, 0x3 ;  /* 0x0000000607077291 */ /* 0x000fe2000f8e18ff */
[----:B-1----:R-:W-:-:S04]  /*3230*/  LOP3.LUT R3, R12, UR8, RZ, 0x3c, !PT ;  /* 0x000000080c037c12 */ /* 0x002fc8000f8e3cff */
[----:B------:R-:W-:-:S04]  /*3240*/  SHF.L.U32 R0, R3, 0x1f, RZ ;  /* 0x0000001f03007819 */ /* 0x000fc800000006ff */
[----:B------:R-:W1:Y:S02]  /*3250*/  SYNCS.PHASECHK.TRANS64 P0, [UR7+0xa0], R0 ;  /* 0x0000a000ff0075a7 */ /* 0x000e640008001007 */
[----:B-1----:R-:W-:Y:S05]  /*3260*/  @P0 EXIT ;  /* 0x000000000000094d */ /* 0x002fea0003800000 */
[----:B------:R-:W-:Y:S02]  /*3270*/  SHF.L.U32 R3, R3, 0x1f, RZ ;  /* 0x0000001f03037819 */ /* 0x000fe400000006ff */
[----:B------:R-:W-:-:S07]  /*3280*/  MOV R0, UR7 ;  /* 0x0000000700007c02 */ /* 0x000fce0008000f00 */
.L_x_58:
[----:B-1----:R1:W2:Y:S02]  /*3290*/  SYNCS.PHASECHK.TRANS64.TRYWAIT P0, [R0+URZ+0xa0], R3 ;  /* 0x0000a003000075a7 */ /* 0x0022a400080011ff */
[----:B--2---:R-:W-:Y:S05]  /*32a0*/  @!P0 NANOSLEEP.SYNCS 0x989680 ;  /* 0x009896800000895d */ /* 0x004fea0003900000 */
[----:B------:R-:W2:Y:S02]  /*32b0*/  @!P0 SYNCS.PHASECHK.TRANS64 P0, [R0+URZ+0xa0], R3 ;  /* 0x0000a003000085a7 */ /* 0x000ea400080010ff */
[----:B--2---:R-:W-:Y:S05]  /*32c0*/  @P0 EXIT ;  /* 0x000000000000094d */ /* 0x004fea0003800000 */
[----:B------:R-:W-:Y:S05]  /*32d0*/  BRA `(.L_x_58) ;  /* 0xfffffffc00ec7947 */ /* 0x000fea000383ffff */
.L_x_51:
[----:B------:R-:W-:Y:S05]  /*32e0*/  BRA.U UP4, `(.L_x_59) ;  /* 0x0000001504487547 */ /* 0x000fea000b800000 */
[----:B------:R-:W-:Y:S01]  /*32f0*/  UMOV UR4, 0x40 ;  /* 0x0000004000047882 */ /* 0x000fe20000000000 */
[----:B------:R-:W-:Y:S01]  /*3300*/  NOP ;  /* 0x0000000000007918 */ /* 0x000fe20000000000 */
[----:B------:R-:W-:Y:S01]  /*3310*/  ULEA UR5, UR47, UR4, 0x18 ;  /* 0x000000042f057291 */ /* 0x000fe2000f8ec0ff */
[----:B------:R-:W-:Y:S02]  /*3320*/  UMOV UR6, 0x400 ;  /* 0x0000040000067882 */ /* 0x000fe40000000000 */
[----:B------:R-:W-:-:S06]  /*3330*/  ULEA UR6, UR47, UR6, 0x18 ;  /* 0x000000062f067291 */ /* 0x000fcc000f8ec0ff */
[----:B------:R-:W1:Y:S02]  /*3340*/  LDS.U8 R0, [UR5+0x1c] ;  /* 0x00001c05ff007984 */ /* 0x000e640008000000 */
[----:B-1----:R-:W-:-:S13]  /*3350*/  ISETP.NE.AND P0, PT, R0, RZ, PT ;  /* 0x000000ff0000720c */ /* 0x002fda0003f05270 */
[----:B------:R-:W-:Y:S05]  /*3360*/  @P0 BRA `(.L_x_60) ;  /* 0x0000000400080947 */ /* 0x000fea0003800000 */
[----:B------:R-:W-:Y:S02]  /*3370*/  UISETP.NE.U32.AND UP1, UPT, UR68, 0x1, UPT ;  /* 0x000000014400788c */ /* 0x000fe4000bf25070 */
[----:B------:R-:W-:-:S07]  /*3380*/  UIADD3 UR7, UPT, UPT, UR5, 0x8, URZ ;  /* 0x0000000805077890 */ /* 0x000fce000fffe0ff */
[----:B------:R-:W-:Y:S05]  /*3390*/  BRA.U !UP1, `(.L_x_61) ;  /* 0x00000001099c7547 */ /* 0x000fea000b800000 */
[----:B------:R-:W-:Y:S01]  /*33a0*/  ELECT P0, URZ, PT ;  /* 0x0000000000ff782f */ /* 0x000fe20003800000 */
[----:B------:R-:W-:-:S12]  /*33b0*/  BSSY B0, `(.L_x_61) ;  /* 0x0000025000007945 */ /* 0x000fd80003800000 */
[----:B------:R-:W-:Y:S05]  /*33c0*/  @!P0 BRA `(.L_x_62) ;  /* 0x00000000008c8947 */ /* 0x000fea0003800000 */
[----:B------:R-:W-:-:S05]  /*33d0*/  UMOV UR4, 0x10 ;  /* 0x0000001000047882 */ /* 0x000fca0000000000 */
[----:B------:R-:W-:Y:S04]  /*33e0*/  DEPBAR.LE SB1, 0x36 ;  /* 0x00009d800000791a */ /* 0x000fe80000000000 */
[----:B------:R-:W1:Y:S02]  /*33f0*/  UTCATOMSWS.2CTA.FIND_AND_SET.ALIGN UP0, UR4, UR4 ;  /* 0x00000004000475e3 */ /* 0x000e640008200800 */
[----:B-1----:R-:W-:Y:S01]  /*3400*/  MOV R11, UR4 ;  /* 0x00000004000b7c02 */ /* 0x002fe20008000f00 */
[----:B------:R-:W-:Y:S06]  /*3410*/  BRA.U UP0, `(.L_x_63) ;  /* 0x0000000100187547 */ /* 0x000fec000b800000 */
.L_x_64:
[----:B------:R-:W-:Y:S05]  /*3420*/  NANOSLEEP 0x64 ;  /* 0x000000640000795d */ /* 0x000fea0003800000 */
[----:B------:R-:W-:-:S05]  /*3430*/  UMOV UR4, 0x10 ;  /* 0x0000001000047882 */ /* 0x000fca0000000000 */
[----:B------:R-:W-:Y:S04]  /*3440*/  DEPBAR.LE SB1, 0x36 ;  /* 0x00009d800000791a */ /* 0x000fe80000000000 */
[----:B------:R-:W1:Y:S02]  /*3450*/  UTCATOMSWS.2CTA.FIND_AND_SET.ALIGN UP0, UR4, UR4 ;  /* 0x00000004000475e3 */ /* 0x000e640008200800 */
[----:B-1----:R-:W-:Y:S01]  /*3460*/  MOV R11, UR4 ;  /* 0x00000004000b7c02 */ /* 0x002fe20008000f00 */
[----:B------:R-:W-:Y:S05]  /*3470*/  BRA.U !UP0, `(.L_x_64) ;  /* 0xfffffffd08e87547 */ /* 0x000fea000b83ffff */
.L_x_63:
[----:B------:R-:W1:Y:S01]  /*3480*/  LDS R7, [UR5+0x10] ;  /* 0x00001005ff077984 */ /* 0x000e620008000800 */
[----:B------:R-:W-:Y:S01]  /*3490*/  IMAD.U32 R5, RZ, RZ, UR6 ;  /* 0x00000006ff057e24 */ /* 0x000fe2000f8e00ff */
[----:B------:R-:W-:-:S03]  /*34a0*/  MOV R4, UR69 ;  /* 0x0000004500047c02 */ /* 0x000fc60008000f00 */
[----:B------:R-:W-:Y:S01]  /*34b0*/  VIADD R5, R5, 0x140 ;  /* 0x0000014005057836 */ /* 0x000fe20000000000 */
[----:B-1----:R-:W-:-:S04]  /*34c0*/  SHF.L.U32 R7, R7, 0x1f, RZ ;  /* 0x0000001f07077819 */ /* 0x002fc800000006ff */
[----:B------:R-:W1:Y:S02]  /*34d0*/  SYNCS.PHASECHK.TRANS64.TRYWAIT P0, [UR5+0x8], R7 ;  /* 0x00000807ff0075a7 */ /* 0x000e640008001105 */
[----:B-1----:R-:W-:Y:S05]  /*34e0*/  @P0 BRA `(.L_x_65) ;  /* 0x0000000000080947 */ /* 0x002fea0003800000 */
[----:B------:R-:W1:Y:S02]  /*34f0*/  SYNCS.PHASECHK.TRANS64.TRYWAIT P0, [UR5+0x8], R7 ;  /* 0x00000807ff0075a7 */ /* 0x000e640008001105 */
[----:B-1----:R-:W-:Y:S05]  /*3500*/  @!P0 BRA `(.L_x_66) ;  /* 0x0000006c00448947 */ /* 0x002fea0003800000 */
.L_x_65:
[----:B-1----:R-:W-:Y:S01]  /*3510*/  HFMA2 R0, -RZ, RZ, 0, 5.9604644775390625e-08 ;  /* 0x00000001ff007431 */ /* 0x002fe200000001ff */
[----:B------:R-:W-:Y:S01]  /*3520*/  UPRMT UR4, UR69, 0x654, UR7 ;  /* 0x0000065445047896 */ /* 0x000fe20008000007 */
[----:B------:R-:W-:Y:S01]  /*3530*/  IMAD.MOV.U32 R8, RZ, RZ, 0xffff ;  /* 0x0000ffffff087424 */ /* 0x000fe200078e00ff */
[----:B------:R-:W-:Y:S01]  /*3540*/  PRMT R4, R4, 0x654, R5 ;  /* 0x0000065404047816 */ /* 0x000fe20000000005 */
[----:B------:R-:W-:Y:S02]  /*3550*/  IMAD.MOV.U32 R6, RZ, RZ, 0x4 ;  /* 0x00000004ff067424 */ /* 0x000fe400078e00ff */
[----:B------:R-:W-:Y:S01]  /*3560*/  IMAD.SHL.U32 R9, R11, 0x20, RZ ;  /* 0x000000200b097824 */ /* 0x000fe200078e00ff */
[----:B------:R-:W-:Y:S02]  /*3570*/  MOV R5, UR4 ;  /* 0x0000000400057c02 */ /* 0x000fe40008000f00 */
[-C--:B------:R-:W-:Y:S01]  /*3580*/  SHF.L.U32 R8, R8, R11.reuse, RZ ;  /* 0x0000000b08087219 */ /* 0x080fe200000006ff */
[----:B------:R1:W-:Y:S01]  /*3590*/  SYNCS.ARRIVE.TRANS64.RED RZ, [UR4], R6 ;  /* 0x00000006ffff79a7 */ /* 0x0003e20008000404 */
[----:B------:R-:W-:Y:S01]  /*35a0*/  SHF.L.U32 R7, R0, R11, RZ ;  /* 0x0000000b00077219 */ /* 0x000fe200000006ff */
[----:B------:R1:W-:Y:S04]  /*35b0*/  STS [UR6+0x140], R9 ;  /* 0x00014009ff007988 */ /* 0x0003e80008000806 */
[----:B------:R1:W-:Y:S04]  /*35c0*/  STAS [R4.64], R11 ;  /* 0x0000000b04007dbd */ /* 0x0003e8000c0008ff */
[----:B------:R1:W-:Y:S04]  /*35d0*/  ATOMS.OR RZ, [UR5+0x14], R8 ;  /* 0x00001408ffff798c */ /* 0x0003e8000b000005 */
[----:B------:R1:W-:Y:S04]  /*35e0*/  ATOMS.OR RZ, [UR5+0x18], R7 ;  /* 0x00001807ffff798c */ /* 0x0003e8000b000005 */
[----:B------:R1:W-:Y:S02]  /*35f0*/  ATOMS.XOR RZ, [UR5+0x10], R0 ;  /* 0x00001000ffff798c */ /* 0x0003e4000b800005 */
.L_x_62:
[----:B------:R-:W-:Y:S05]  /*3600*/  BSYNC B0 ;  /* 0x0000000000007941 */ /* 0x000fea0003800000 */
.L_x_61:
[----:B------:R-:W-:Y:S05]  /*3610*/  BRA.U UP1, `(.L_x_67) ;  /* 0x00000001016c7547 */ /* 0x000fea000b800000 */
[----:B------:R-:W-:-:S03]  /*3620*/  UMOV UR4, 0xffffffff ;  /* 0xffffffff00047882 */ /* 0x000fc60000000000 */
[----:B------:R-:W-:Y:S05]  /*3630*/  BRA.DIV UR4, `(.L_x_68) ;  /* 0x0000006e04107947 */ /* 0x000fea000b800000 */
[----:B------:R-:W-:-:S13]  /*3640*/  ELECT P0, URZ, PT ;  /* 0x0000000000ff782f */ /* 0x000fda0003800000 */
.L_x_170:
[----:B------:R-:W-:Y:S05]  /*3650*/  @!P0 BRA `(.L_x_67) ;  /* 0x00000000005c8947 */ /* 0x000fea0003800000 */
[----:B-1----:R-:W1:Y:S02]  /*3660*/  LDS R5, [UR5+0x10] ;  /* 0x00001005ff057984 */ /* 0x002e640008000800 */
[----:B-1----:R-:W-:-:S04]  /*3670*/  SHF.L.U32 R5, R5, 0x1f, RZ ;  /* 0x0000001f05057819 */ /* 0x002fc800000006ff */
[----:B------:R-:W1:Y:S02]  /*3680*/  SYNCS.PHASECHK.TRANS64.TRYWAIT P0, [UR5+0x8], R5 ;  /* 0x00000805ff0075a7 */ /* 0x000e640008001105 */
[----:B-1----:R-:W-:Y:S05]  /*3690*/  @P0 BRA `(.L_x_69) ;  /* 0x0000000000080947 */ /* 0x002fea0003800000 */
[----:B------:R-:W1:Y:S02]  /*36a0*/  SYNCS.PHASECHK.TRANS64.TRYWAIT P0, [UR5+0x8], R5 ;  /* 0x00000805ff0075a7 */ /* 0x000e640008001105 */
[----:B-1----:R-:W-:Y:S05]  /*36b0*/  @!P0 BRA `(.L_x_70) ;  /* 0x0000006c00148947 */ /* 0x002fea0003800000 */
.L_x_69:
[----:B------:R-:W2:Y:S01]  /*36c0*/  LDS R7, [UR6+0x140] ;  /* 0x00014006ff077984 */ /* 0x000ea20008000800 */
[----:B-1----:R-:W-:Y:S02]  /*36d0*/  HFMA2 R0, -RZ, RZ, 0, 5.9604644775390625e-08 ;  /* 0x00000001ff007431 */ /* 0x002fe400000001ff */
[----:B------:R-:W-:Y:S01]  /*36e0*/  IMAD.MOV.U32 R4, RZ, RZ, 0xffff ;  /* 0x0000ffffff047424 */ /* 0x000fe200078e00ff */
[----:B------:R-:W-:Y:S01]  /*36f0*/  UPRMT UR4, UR69, 0x654, UR7 ;  /* 0x0000065445047896 */ /* 0x000fe20008000007 */
[----:B--2---:R-:W-:-:S03]  /*3700*/  IMAD.SHL.U32 R5, R7, 0x20, RZ ;  /* 0x0000002007057824 */ /* 0x004fc600078e00ff */
[-C--:B------:R-:W-:Y:S02]  /*3710*/  SHF.L.U32 R4, R4, R7.reuse, RZ ;  /* 0x0000000704047219 */ /* 0x080fe400000006ff */
[----:B------:R-:W-:Y:S01]  /*3720*/  SHF.L.U32 R7, R0, R7, RZ ;  /* 0x0000000700077219 */ /* 0x000fe200000006ff */
[----:B------:R2:W-:Y:S04]  /*3730*/  STS [UR6+0x140], R5 ;  /* 0x00014005ff007988 */ /* 0x0005e80008000806 */
[----:B------:R2:W-:Y:S04]  /*3740*/  ATOMS.OR RZ, [UR5+0x14], R4 ;  /* 0x00001404ffff798c */ /* 0x0005e8000b000005 */
[----:B------:R2:W-:Y:S01]  /*3750*/  ATOMS.OR RZ, [UR5+0x18], R7 ;  /* 0x00001807ffff798c */ /* 0x0005e2000b000005 */
[----:B------:R-:W-:Y:S03]  /*3760*/  SYNCS.ARRIVE.TRANS64.RED.A1T0 RZ, [UR4], RZ ;  /* 0x000000ffffff79a7 */ /* 0x000fe60008100404 */
[----:B------:R2:W-:Y:S01]  /*3770*/  ATOMS.XOR RZ, [UR5+0x10], R0 ;  /* 0x00001000ffff798c */ /* 0x0005e2000b800005 */
[----:B------:R-:W-:Y:S05]  /*3780*/  BRA `(.L_x_67) ;  /* 0x0000000000107947 */ /* 0x000fea0003800000 */
.L_x_60:
[----:B------:R-:W-:Y:S02]  /*3790*/  MOV R0, 0xffffffff ;  /* 0xffffffff00007802 */ /* 0x000fe40000000f00 */
[----:B------:R-:W-:-:S03]  /*37a0*/  MOV R4, 0x37d0 ;  /* 0x000037d000047802 */ /* 0x000fc60000000f00 */
[----:B------:R1:W-:Y:S04]  /*37b0*/  STS [UR6+0x140], R0 ;  /* 0x00014000ff007988 */ /* 0x0003e80008000806 */
[----:B-1---5:R-:W-:Y:S05]  /*37c0*/  CALL.REL.NOINC `($__internal_1_$__cuda_sm10x_tcgen05_guardrail_trap_phase_invalid_during_alloc) ;  /* 0x0000007000e87944 */ /* 0x022fea0003c00000 */
.L_x_67:
[----:B------:R-:W-:Y:S05]  /*37d0*/  WARPSYNC.ALL ;  /* 0x0000000000007948 */ /* 0x000fea0003800000 */
[----:B------:R-:W3:Y:S01]  /*37e0*/  S2UR UR4, SR_CgaCtaId ;  /* 0x00000000000479c3 */ /* 0x000ee20000008800 */
[----:B------:R-:W-:Y:S01]  /*37f0*/  UMOV UR41, 0x400 ;  /* 0x0000040000297882 */ /* 0x000fe20000000000 */
[----:B------:R-:W-:-:S06]  /*3800*/  NOP ;  /* 0x0000000000007918 */ /* 0x000fcc0000000000 */
[----:B------:R-:W-:Y:S06]  /*3810*/  BAR.ARV 0x6, 0xa0 ;  /* 0x0182800000007b1d */ /* 0x000fec0000002000 */
[----:B------:R-:W4:Y:S01]  /*3820*/  LDCU UR6, c[0x0][0x38c] ;  /* 0x00007180ff0677ac */ /* 0x000f220008000800 */
[----:B------:R-:W-:Y:S01]  /*3830*/  LOP3.LUT R3, R3, 0xffff, RZ, 0xc0, !PT ;  /* 0x0000ffff03037812 */ /* 0x000fe200078ec0ff */
[----:B-1----:R-:W-:Y:S01]  /*3840*/  IMAD.MOV.U32 R9, RZ, RZ, 0x1 ;  /* 0x00000001ff097424 */ /* 0x002fe200078e00ff */
[----:B------:R-:W-:Y:S01]  /*3850*/  LOP3.LUT R2, R2, 0xffff, RZ, 0xc0, !PT ;  /* 0x0000ffff02027812 */ /* 0x000fe200078ec0ff */
[----:B------:R-:W-:Y:S01]  /*3860*/  IMAD.MOV.U32 R8, RZ, RZ, RZ ;  /* 0x000000ffff087224 */ /* 0x000fe200078e00ff */
[----:B------:R-:W-:Y:S01]  /*3870*/  R2UR UR43, R3 ;  /* 0x00000000032b72ca */ /* 0x000fe200000e0000 */
[----:B------:R-:W-:Y:S01]  /*3880*/  UMOV UR47, URZ ;  /* 0x000000ff002f7c82 */ /* 0x000fe20008000000 */
[----:B------:R-:W-:-:S02]  /*3890*/  R2UR UR65, R2 ;  /* 0x00000000024172ca */ /* 0x000fc400000e0000 */
[----:B------:R-:W-:Y:S01]  /*38a0*/  CS2R R2, SRZ ;  /* 0x0000000000027805 */ /* 0x000fe2000001ff00 */
[----:B------:R-:W-:Y:S01]  /*38b0*/  UMOV UR38, URZ ;  /* 0x000000ff00267c82 */ /* 0x000fe20008000000 */
[----:B---3--:R-:W-:Y:S01]  /*38c0*/  ULEA UR41, UR4, UR41, 0x18 ;  /* 0x0000002904297291 */ /* 0x008fe2000f8ec0ff */
[----:B------:R-:W-:Y:S01]  /*38d0*/  UMOV UR37, URZ ;  /* 0x000000ff00257c82 */ /* 0x000fe20008000000 */
[----:B------:R-:W-:Y:S02]  /*38e0*/  UISETP.NE.AND UP3, UPT, UR68, URZ, UPT ;  /* 0x000000ff4400728c */ /* 0x000fe4000bf65270 */
[----:B------:R-:W-:Y:S02]  /*38f0*/  UIADD3 UR5, UPT, UPT, UR41, 0x8400, URZ ;  /* 0x0000840029057890 */ /* 0x000fe4000fffe0ff */
[----:B------:R-:W-:-:S03]  /*3900*/  UIADD3 UR4, UPT, UPT, UR41, 0x28400, URZ ;  /* 0x0002840029047890 */ /* 0x000fc6000fffe0ff */
[----:B--2---:R-:W1:Y:S01]  /*3910*/  LDS R0, [UR41+0x140] ;  /* 0x00014029ff007984 */ /* 0x004e620008000800 */
[----:B----4-:R-:W-:Y:S02]  /*3920*/  UIADD3 UR6, UPT, UPT, UR6, 0x7f, URZ ;  /* 0x0000007f06067890 */ /* 0x010fe4000fffe0ff */
[----:B------:R-:W-:Y:S02]  /*3930*/  USHF.R.U32.HI UR5, URZ, 0x4, UR5 ;  /* 0x00000004ff057899 */ /* 0x000fe40008011605 */
[----:B------:R-:W-:Y:S02]  /*3940*/  USHF.R.S32.HI UR64, URZ, 0x1f, UR6 ;  /* 0x0000001fff407899 */ /* 0x000fe40008011406 */
[----:B------:R-:W-:Y:S02]  /*3950*/  USHF.R.U32.HI UR4, URZ, 0x4, UR4 ;  /* 0x00000004ff047899 */ /* 0x000fe40008011604 */
[----:B------:R-:W-:Y:S02]  /*3960*/  ULEA.HI UR64, UR64, UR6, URZ, 0x7 ;  /* 0x0000000640407291 */ /* 0x000fe4000f8f38ff */
[----:B------:R-:W-:-:S02]  /*3970*/  ULOP3.LUT UR5, UR5, 0x3fff, URZ, 0xc0, !UPT ;  /* 0x00003fff05057892 */ /* 0x000fc4000f8ec0ff */
[----:B------:R-:W-:Y:S02]  /*3980*/  USHF.R.S32.HI UR64, URZ, 0x7, UR64 ;  /* 0x00000007ff407899 */ /* 0x000fe40008011440 */
[----:B------:R-:W-:Y:S02]  /*3990*/  ULOP3.LUT UR45, UR4, 0x3fff, URZ, 0xc0, !UPT ;  /* 0x00003fff042d7892 */ /* 0x000fe4000f8ec0ff */
[----:B------:R-:W-:Y:S01]  /*39a0*/  UISETP.LT.AND UP0, UPT, UR64, 0x1, UPT ;  /* 0x000000014000788c */ /* 0x000fe2000bf01270 */
[----:B------:R-:W-:Y:S01]  /*39b0*/  UMOV UR62, 0x0 ;  /* 0x00000000003e7882 */ /* 0x000fe20000000000 */
        /* <DEDUP_REMOVED lines=9> */
[----:B------:R-:W-:-:S02]  /*3a50*/  ULOP3.LUT UR44, UR5, 0x10000, URZ, 0xfc, !UPT ;  /* 0x00010000052c7892 */ /* 0x000fc4000f8efcff */
[----:B------:R-:W-:Y:S02]  /*3a60*/  ULOP3.LUT UR45, UR45, 0x10000, URZ, 0xfc, !UPT ;  /* 0x000100002d2d7892 */ /* 0x000fe4000f8efcff */
[----:B------:R-:W-:Y:S01]  /*3a70*/  USEL UR66, UR64, 0x1, !UP0 ;  /* 0x0000000140427887 */ /* 0x000fe2000c000000 */
[----:B------:R-:W-:Y:S01]  /*3a80*/  UMOV UR52, 0x0 ;  /* 0x0000000000347882 */ /* 0x000fe20000000000 */
[----:B------:R-:W-:Y:S01]  /*3a90*/  UMOV UR53, 0x10200490 ;  /* 0x1020049000357882 */ /* 0x000fe20000000000 */
[----:B------:R-:W-:Y:S01]  /*3aa0*/  UMOV UR50, 0x0 ;  /* 0x0000000000327882 */ /* 0x000fe20000000000 */
[----:B------:R-:W-:Y:S01]  /*3ab0*/  UMOV UR51, 0x10200490 ;  /* 0x1020049000337882 */ /* 0x000fe20000000000 */
[----:B------:R-:W-:Y:S01]  /*3ac0*/  UMOV UR48, 0x0 ;  /* 0x0000000000307882 */ /* 0x000fe20000000000 */
[----:B-1----:R-:W-:Y:S01]  /*3ad0*/  R2UR UR67, R0 ;  /* 0x00000000004372ca */ /* 0x002fe200000e0000 */
[----:B------:R-:W-:-:S14]  /*3ae0*/  UMOV UR49, 0x10200490 ;  /* 0x1020049000317882 */ /* 0x000fdc0000000000 */
.L_x_78:
[C---:B------:R-:W-:Y:S02]  /*3af0*/  LEA R0, R8.reuse, UR41, 0x3 ;  /* 0x0000002908007c11 */ /* 0x040fe4000f8e18ff */
[----:B------:R-:W-:Y:S02]  /*3b00*/  SHF.L.U32 R5, R3, 0x1f, RZ ;  /* 0x0000001f03057819 */ /* 0x000fe400000006ff */
[----:B------:R-:W-:Y:S02]  /*3b10*/  LEA R4, R8, UR41, 0x4 ;  /* 0x0000002908047c11 */ /* 0x000fe4000f8e20ff */
[----:B------:R-:W1:Y:S02]  /*3b20*/  SYNCS.PHASECHK.TRANS64.TRYWAIT P0, [R0+URZ+0x90], R5 ;  /* 0x00009005000075a7 */ /* 0x000e6400080011ff */
[----:B-1-3--:R-:W-:Y:S05]  /*3b30*/  @!P0 BRA `(.L_x_71) ;  /* 0x00000068000c8947 */ /* 0x00afea0003800000 */
.L_x_171:
[----:B-1----:R-:W1:Y:S01]  /*3b40*/  LDS.128 R4, [R4+0x120] ;  /* 0x0001200004047984 */ /* 0x002e620000000c00 */
[----:B------:R-:W-:Y:S02]  /*3b50*/  VIADD R0, R0, 0xa0 ;  /* 0x000000a000007836 */ /* 0x000fe40000000000 */
[----:B------:R-:W-:Y:S01]  /*3b60*/  VIADD R8, R8, 0x1 ;  /* 0x0000000108087836 */ /* 0x000fe20000000000 */
[----:B------:R-:W-:Y:S01]  /*3b70*/  @!PT LDS RZ, [RZ] ;  /* 0x00000000fffff984 */ /* 0x000fe20000000800 */
[----:B------:R-:W-:Y:S01]  /*3b80*/  @!PT LDS RZ, [RZ] ;  /* 0x00000000fffff984 */ /* 0x000fe20000000800 */
[----:B------:R-:W-:Y:S01]  /*3b90*/  @!PT LDS RZ, [RZ] ;  /* 0x00000000fffff984 */ /* 0x000fe20000000800 */
[----:B------:R-:W-:Y:S01]  /*3ba0*/  @!PT LDS RZ, [RZ] ;  /* 0x00000000fffff984 */ /* 0x000fe20000000800 */
[----:B------:R2:W-:Y:S06]  /*3bb0*/  MEMBAR.ALL.CTA ;  /* 0x0000000000007992 */ /* 0x0005ec0000008000 */
[----:B--2---:R-:W2:Y:S01]  /*3bc0*/  FENCE.VIEW.ASYNC.S ;  /* 0x00000000000073c6 */ /* 0x004ea20000000000 */
[----:B------:R-:W-:-:S04]  /*3bd0*/  PRMT R0, RZ, 0x654, R0 ;  /* 0x00000654ff007816 */ /* 0x000fc80000000000 */
[----:B--2---:R2:W-:Y:S01]  /*3be0*/  SYNCS.ARRIVE.TRANS64.RED.A1T0 RZ, [R0+URZ], RZ ;  /* 0x000000ff00ff79a7 */ /* 0x0045e200081004ff */
[----:B-1----:R-:W-:Y:S01]  /*3bf0*/  LOP3.LUT P1, RZ, R6, 0x1, RZ, 0xc0, !PT ;  /* 0x0000000106ff7812 */ /* 0x002fe2000782c0ff */
[----:B--2---:R-:W-:-:S12]  /*3c00*/  BRA.U UP3, `(.L_x_72) ;  /* 0x0000000503587547 */ /* 0x004fd8000b800000 */
[----:B------:R-:W1:Y:S01]  /*3c10*/  LDCU UR4, c[0x0][0x38c] ;  /* 0x00007180ff0477ac */ /* 0x000e620008000800 */
[----:B------:R-:W-:Y:S02]  /*3c20*/  PLOP3.LUT P2, PT, PT, PT, PT, 0x80, 0x8 ;  /* 0x000000000008781c */ /* 0x000fe40003f4f070 */
[----:B------:R-:W-:Y:S01]  /*3c30*/  SHF.L.U32 R5, R9, 0x1f, RZ ;  /* 0x0000001f09057819 */ /* 0x000fe200000006ff */
[----:B------:R-:W-:Y:S02]  /*3c40*/  ULEA UR46, UR47, UR41, 0x3 ;  /* 0x000000292f2e7291 */ /* 0x000fe4000f8e18ff */
[----:B------:R-:W-:Y:S02]  /*3c50*/  ULEA UR36, UR47, UR67, 0x7 ;  /* 0x000000432f247291 */ /* 0x000fe4000f8e38ff */
[----:B-1----:R-:W-:-:S06]  /*3c60*/  UISETP.GE.AND UP0, UPT, UR4, 0x1, UPT ;  /* 0x000000010400788c */ /* 0x002fcc000bf06270 */
[----:B------:R-:W-:-:S05]  /*3c70*/  PLOP3.LUT P0, PT, PT, PT, UP0, 0x80, 0x8 ;  /* 0x000000000008781c */ /* 0x000fca0003f0f008 */
[----:B------:R-:W-:-:S08]  /*3c80*/  @UP0 ULEA UR4, UR38, UR41, 0x3 ;  /* 0x0000002926040291 */ /* 0x000fd0000f8e18ff */
[----:B------:R-:W-:-:S04]  /*3c90*/  @P0 SHF.L.U32 R0, R2, 0x1f, RZ ;  /* 0x0000001f02000819 */ /* 0x000fc800000006ff */
[----:B------:R1:W2:Y:S01]  /*3ca0*/  @P0 SYNCS.PHASECHK.TRANS64.TRYWAIT P2, [UR4], R0 ;  /* 0x00000000ff0005a7 */ /* 0x0002a20008041104 */
[----:B------:R-:W3:Y:S02]  /*3cb0*/  SYNCS.PHASECHK.TRANS64.TRYWAIT P0, [UR46+0xd0], R5 ;  /* 0x0000d005ff0075a7 */ /* 0x000ee4000800112e */
[----:B-123--:R-:W-:Y:S05]  /*3cc0*/  @!P0 BRA `(.L_x_73) ;  /* 0x0000006400bc8947 */ /* 0x00efea0003800000 */
.L_x_173:
[----:B------:R-:W-:Y:S01]  /*3cd0*/  UMOV UR42, UR37 ;  /* 0x00000025002a7c82 */ /* 0x000fe20008000000 */
[----:B------:R-:W-:Y:S05]  /*3ce0*/  BRA.U !UP0, `(.L_x_74) ;  /* 0x0000000508107547 */ /* 0x000fea000b800000 */
[----:B------:R-:W-:Y:S02]  /*3cf0*/  UIADD3 UR42, UPT, UPT, UR66, UR37, URZ ;  /* 0x00000025422a7290 */ /* 0x000fe4000fffe0ff */
[----:B------:R-:W-:Y:S01]  /*3d00*/  UPLOP3.LUT UP2, UPT, UPT, UPT, UPT, 0x40, 0x4 ;  /* 0x000000000004789c */ /* 0x000fe20003f4e870 */
[----:B------:R-:W-:Y:S01]  /*3d10*/  UMOV UR39, UR64 ;  /* 0x0000004000277c82 */ /* 0x000fe20008000000 */
[----:B------:R-:W-:-:S09]  /*3d20*/  UMOV UR5, UR38 ;  /* 0x0000002600057c82 */ /* 0x000fd20008000000 */
.L_x_77:
[----:B------:R-:W-:Y:S01]  /*3d30*/  ULEA UR7, UR5, UR41, 0x3 ;  /* 0x0000002905077291 */ /* 0x000fe2000f8e18ff */
[----:B--23--:R-:W-:Y:S11]  /*3d40*/  @P2 BRA `(.L_x_75) ;  /* 0x00000000000c2947 */ /* 0x00cff60003800000 */
[----:B-1----:R-:W-:Y:S04]  /*3d50*/  SHF.L.U32 R5, R2, 0x1f, RZ ;  /* 0x0000001f02057819 */ /* 0x002fe800000006ff */
[----:B------:R-:W1:Y:S02]  /*3d60*/  SYNCS.PHASECHK.TRANS64.TRYWAIT P0, [UR7], R5 ;  /* 0x00000005ff0075a7 */ /* 0x000e640008001107 */
[----:B-1----:R-:W-:Y:S05]  /*3d70*/  @!P0 BRA `(.L_x_76) ;  /* 0x0000006400a88947 */ /* 0x002fea0003800000 */
.L_x_75:
[----:B------:R-:W-:Y:S01]  /*3d80*/  UISETP.NE.AND UP0, UPT, UR39, 0x1, UPT ;  /* 0x000000012700788c */ /* 0x000fe2000bf05270 */
[----:B------:R-:W-:Y:S01]  /*3d90*/  PLOP3.LUT P2, PT, PT, PT, PT, 0x80, 0x8 ;  /* 0x000000000008781c */ /* 0x000fe20003f4f070 */
[----:B------:R-:W-:Y:S02]  /*3da0*/  UIADD3 UR4, UPT, UPT, UR5, 0x1, URZ ;  /* 0x0000000105047890 */ /* 0x000fe4000fffe0ff */
[----:B------:R-:W-:Y:S02]  /*3db0*/  UIADD3 UR40, UPT, UPT, UR7, 0x20, URZ ;  /* 0x0000002007287890 */ /* 0x000fe4000fffe0ff */
[----:B------:R-:W-:Y:S01]  /*3dc0*/  UISETP.NE.AND UP1, UPT, UR4, 0x4, UPT ;  /* 0x000000040400788c */ /* 0x000fe2000bf25270 */
[----:B------:R-:W-:Y:S01]  /*3dd0*/  PLOP3.LUT P0, PT, PT, PT, UP0, 0x80, 0x8 ;  /* 0x000000000008781c */ /* 0x000fe20003f0f008 */
[----:B------:R-:W-:Y:S02]  /*3de0*/  UIADD3 UR37, UPT, UPT, UR37, 0x1, URZ ;  /* 0x0000000125257890 */ /* 0x000fe4000fffe0ff */
[----:B------:R-:W-:Y:S02]  /*3df0*/  USEL UR6, URZ, 0x1, UP1 ;  /* 0x00000001ff067887 */ /* 0x000fe40008800000 */
[----:B------:R-:W-:Y:S02]  /*3e00*/  USEL UR38, UR4, URZ, UP1 ;  /* 0x000000ff04267287 */ /* 0x000fe40008800000 */
[----:B------:R-:W-:Y:S02]  /*3e10*/  UIADD3 UR39, UPT, UPT, UR39, -0x1, URZ ;  /* 0xffffffff27277890 */ /* 0x000fe4000fffe0ff */
[----:B------:R-:W-:Y:S01]  /*3e20*/  @UP0 ULEA UR4, UR38, UR41, 0x3 ;  /* 0x0000002926040291 */ /* 0x000fe2000f8e18ff */
[----:B------:R-:W-:Y:S01]  /*3e30*/  LOP3.LUT R2, R2, UR6, RZ, 0x3c, !PT ;  /* 0x0000000602027c12 */ /* 0x000fe2000f8e3cff */
[----:B------:R-:W-:Y:S02]  /*3e40*/  ULEA UR6, UR5, UR45, 0xa ;  /* 0x0000002d05067291 */ /* 0x000fe4000f8e50ff */
[----:B------:R-:W-:Y:S01]  /*3e50*/  UISETP.NE.AND UP0, UPT, UR37, UR42, UPT ;  /* 0x0000002a2500728c */ /* 0x000fe2000bf05270 */
[----:B-1----:R-:W-:Y:S01]  /*3e60*/  @P0 SHF.L.U32 R0, R2, 0x1f, RZ ;  /* 0x0000001f02000819 */ /* 0x002fe200000006ff */
[----:B------:R-:W-:Y:S02]  /*3e70*/  UIADD3 UR34, UPT, UPT, UR6, 0x2, URZ ;  /* 0x0000000206227890 */ /* 0x000fe4000fffe0ff */
[----:B------:R-:W-:Y:S01]  /*3e80*/  UIADD3 UR30, UPT, UPT, UR6, 0x4, URZ ;  /* 0x00000004061e7890 */ /* 0x000fe2000fffe0ff */
[----:B------:R2:W3:Y:S01]  /*3e90*/  @P0 SYNCS.PHASECHK.TRANS64.TRYWAIT P2, [UR4], R0 ;  /* 0x00000000ff0005a7 */ /* 0x0004e20008041104 */
[----:B------:R-:W-:Y:S02]  /*3ea0*/  ULEA UR4, UR5, UR44, 0xb ;  /* 0x0000002c05047291 */ /* 0x000fe4000f8e58ff */
[----:B------:R-:W-:Y:S02]  /*3eb0*/  UIADD3 UR26, UPT, UPT, UR6, 0x6, URZ ;  /* 0x00000006061a7890 */ /* 0x000fe4000fffe0ff */
        /* <DEDUP_REMOVED lines=10> */
[----:B------:R-:W-:Y:S01]  /*3f60*/  UIADD3 UR8, UPT, UPT, UR4, 0x406, URZ ;  /* 0x0000040604087890 */ /* 0x000fe2000fffe0ff */
[----:B------:R-:W-:Y:S01]  /*3f70*/  UMOV UR7, 0x40004040 ;  /* 0x4000404000077882 */ /* 0x000fe20000000000 */
[----:B------:R-:W-:Y:S01]  /*3f80*/  UMOV UR5, 0x40004040 ;  /* 0x4000404000057882 */ /* 0x000fe20000000000 */
[----:B------:R-:W-:Y:S01]  /*3f90*/  UMOV UR35, 0x40004040 ;  /* 0x4000404000237882 */ /* 0x000fe20000000000 */
[----:B------:R1:W-:Y:S01]  /*3fa0*/  UTCHMMA.2CTA gdesc[UR4], gdesc[UR6], tmem[UR36], tmem[UR62], idesc[UR63], UP2 ;  /* 0x00ff3e06040075ea */ /* 0x0003e20009200024 */
[----:B------:R-:W-:Y:S01]  /*3fb0*/  UPLOP3.LUT UP2, UPT, UPT, UPT, UPT, 0x80, 0x8 ;  /* 0x000000000008789c */ /* 0x000fe20003f4f070 */
[----:B------:R-:W-:Y:S01]  /*3fc0*/  UMOV UR33, 0x40004040 ;  /* 0x4000404000217882 */ /* 0x000fe20000000000 */
[----:B------:R-:W-:Y:S01]  /*3fd0*/  UMOV UR31, 0x40004040 ;  /* 0x40004040001f7882 */ /* 0x000fe20000000000 */
[----:B------:R2:W-:Y:S01]  /*3fe0*/  UTCHMMA.2CTA gdesc[UR32], gdesc[UR34], tmem[UR36], tmem[UR60], idesc[UR61], UPT ;  /* 0x00ff3c22200075ea */ /* 0x0005e2000ba00024 */
        /* <DEDUP_REMOVED lines=14> */
[----:B------:R-:W-:Y:S01]  /*40d0*/  UMOV UR9, 0x40004040 ;  /* 0x4000404000097882 */ /* 0x000fe20000000000 */
[----:B------:R2:W-:Y:S01]  /*40e0*/  UTCHMMA.2CTA gdesc[UR12], gdesc[UR14], tmem[UR36], tmem[UR50], idesc[UR51], UPT ;  /* 0x00ff320e0c0075ea */ /* 0x0005e2000ba00024 */
[----:B------:R2:W-:Y:S01]  /*40f0*/  UTCHMMA.2CTA gdesc[UR8], gdesc[UR10], tmem[UR36], tmem[UR48], idesc[UR49], UPT ;  /* 0x00ff300a080075ea */ /* 0x0005e2000ba00024 */
[----:B------:R2:W-:Y:S01]  /*4100*/  UTCBAR.2CTA.MULTICAST [UR40], URZ, UR43 ;  /* 0x000000ff280073e9 */ /* 0x0005e2000820082b */
[----:B-1----:R-:W-:Y:S01]  /*4110*/  UMOV UR5, UR38 ;  /* 0x0000002600057c82 */ /* 0x002fe20008000000 */
[----:B------:R-:W-:Y:S05]  /*4120*/  BRA.U UP0, `(.L_x_77) ;  /* 0xfffffffd00007547 */ /* 0x000fea000b83ffff */
.L_x_74:
[----:B------:R-:W-:Y:S01]  /*4130*/  UIADD3 UR4, UPT, UPT, UR46, 0xb0, URZ ;  /* 0x000000b02e047890 */ /* 0x000fe2000fffe0ff */
[----:B------:R-:W-:-:S08]  /*4140*/  UMOV UR37, UR42 ;  /* 0x0000002a00257c82 */ /* 0x000fd00008000000 */
[----:B------:R4:W-:Y:S01]  /*4150*/  UTCBAR.2CTA.MULTICAST [UR4], URZ, UR65 ;  /* 0x000000ff040073e9 */ /* 0x0009e20008200841 */
[----:B------:R-:W-:Y:S02]  /*4160*/  NOP ;  /* 0x0000000000007918 */ /* 0x000fe40000000000 */
.L_x_72:
[----:B----4-:R-:W-:Y:S01]  /*4170*/  UIADD3 UR4, UPT, UPT, UR47, 0x1, URZ ;  /* 0x000000012f047890 */ /* 0x010fe2000fffe0ff */
[----:B------:R-:W-:-:S03]  /*4180*/  ISETP.NE.AND P0, PT, R8, 0x2, PT ;  /* 0x000000020800780c */ /* 0x000fc60003f05270 */
[----:B------:R-:W-:Y:S01]  /*4190*/  UISETP.NE.AND UP0, UPT, UR4, 0x4, UPT ;  /* 0x000000040400788c */ /* 0x000fe2000bf05270 */
[----:B-12---:R-:W-:Y:S02]  /*41a0*/  SEL R0, RZ, 0x1, P0 ;  /* 0x00000001ff007807 */ /* 0x006fe40000000000 */
[----:B------:R-:W-:Y:S01]  /*41b0*/  SEL R8, R8, RZ, P0 ;  /* 0x000000ff08087207 */ /* 0x000fe20000000000 */
[----:B------:R-:W-:Y:S01]  /*41c0*/  USEL UR5, URZ, 0x1, UP0 ;  /* 0x00000001ff057887 */ /* 0x000fe20008000000 */
[----:B------:R-:W-:Y:S01]  /*41d0*/  LOP3.LUT R3, R3, R0, RZ, 0x3c, !PT ;  /* 0x0000000003037212 */ /* 0x000fe200078e3cff */
[----:B------:R-:W-:-:S04]  /*41e0*/  USEL UR47, UR4, URZ, UP0 ;  /* 0x000000ff042f7287 */ /* 0x000fc80008000000 */
[----:B------:R-:W-:Y:S01]  /*41f0*/  LOP3.LUT R9, R9, UR5, RZ, 0x3c, !PT ;  /* 0x0000000509097c12 */ /* 0x000fe2000f8e3cff */
[----:B------:R-:W-:Y:S07]  /*4200*/  @P1 BRA `(.L_x_78) ;  /* 0xfffffff800381947 */ /* 0x000fee000383ffff */
[----:B------:R-:W1:Y:S01]  /*4210*/  S2UR UR8, SR_CgaCtaId ;  /* 0x00000000000879c3 */ /* 0x000e620000008800 */
[----:B------:R-:W-:Y:S01]  /*4220*/  ELECT P0, URZ, PT ;  /* 0x0000000000ff782f */ /* 0x000fe20003800000 */
[----:B------:R-:W-:Y:S01]  /*4230*/  HFMA2 R0, -RZ, RZ, 0, 5.9604644775390625e-08 ;  /* 0x00000001ff007431 */ /* 0x000fe200000001ff */
[----:B------:R-:W-:-:S05]  /*4240*/  UMOV UR4, 0x40 ;  /* 0x0000004000047882 */ /* 0x000fca0000000000 */
[----:B------:R-:W-:Y:S01]  /*4250*/  UVIRTCOUNT.DEALLOC.SMPOOL 0x80 ;  /* 0x000000800000784c */ /* 0x000fe20000000000 */
[----:B------:R-:W-:Y:S02]  /*4260*/  UISETP.NE.AND UP1, UPT, UR68, URZ, UPT ;  /* 0x000000ff4400728c */ /* 0x000fe4000bf25270 */
[----:B-1----:R-:W-:-:S09]  /*4270*/  ULEA UR8, UR8, UR4, 0x18 ;  /* 0x0000000408087291 */ /* 0x002fd2000f8ec0ff */
[----:B------:R1:W-:Y:S01]  /*4280*/  @P0 STS.U8 [UR8+0x1c], R0 ;  /* 0x00001c00ff000988 */ /* 0x0003e20008000008 */
[----:B------:R-:W-:Y:S05]  /*4290*/  BRA.U UP1, `(.L_x_79) ;  /* 0x0000000101a07547 */ /* 0x000fea000b800000 */
[----:B------:R-:W-:Y:S01]  /*42a0*/  UIADD3 UR7, UPT, UPT, UR41, 0xd0, URZ ;  /* 0x000000d029077890 */ /* 0x000fe2000fffe0ff */
[----:B------:R-:W-:-:S03]  /*42b0*/  SHF.L.U32 R3, R9, 0x1f, RZ ;  /* 0x0000001f09037819 */ /* 0x000fc600000006ff */
[----:B------:R-:W-:-:S09]  /*42c0*/  ULEA UR4, UR47, UR7, 0x3 ;  /* 0x000000072f047291 */ /* 0x000fd2000f8e18ff */
[----:B------:R-:W2:Y:S02]  /*42d0*/  SYNCS.PHASECHK.TRANS64.TRYWAIT P0, [UR4], R3 ;  /* 0x00000003ff0075a7 */ /* 0x000ea40008001104 */
[----:B--2---:R-:W-:Y:S05]  /*42e0*/  @!P0 BRA `(.L_x_80) ;  /* 0x0000006000648947 */ /* 0x004fea0003800000 */
.L_x_176:
        /* <DEDUP_REMOVED lines=9> */
.L_x_178:
        /* <DEDUP_REMOVED lines=9> */
.L_x_180:
[----:B------:R-:W-:-:S04]  /*4410*/  UIADD3 UR4, UPT, UPT, UR4, 0x1, URZ ;  /* 0x0000000104047890 */ /* 0x000fc8000fffe0ff */
[----:B------:R-:W-:-:S04]  /*4420*/  UISETP.NE.AND UP0, UPT, UR4, 0x4, UPT ;  /* 0x000000040400788c */ /* 0x000fc8000bf05270 */
[----:B------:R-:W-:Y:S02]  /*4430*/  USEL UR5, URZ, 0x1, UP0 ;  /* 0x00000001ff057887 */ /* 0x000fe40008000000 */
[----:B------:R-:W-:-:S04]  /*4440*/  USEL UR4, UR4, URZ, UP0 ;  /* 0x000000ff04047287 */ /* 0x000fc80008000000 */
[----:B------:R-:W-:Y:S01]  /*4450*/  ULEA UR4, UR4, UR7, 0x3 ;  /* 0x0000000704047291 */ /* 0x000fe2000f8e18ff */
[----:B-1----:R-:W-:-:S04]  /*4460*/  LOP3.LUT R3, R2, UR5, RZ, 0x3c, !PT ;  /* 0x0000000502037c12 */ /* 0x002fc8000f8e3cff */
[----:B------:R-:W-:Y:S01]  /*4470*/  SHF.L.U32 R3, R3, 0x1f, RZ ;  /* 0x0000001f03037819 */ /* 0x000fe200000006ff */
[----:B------:R-:W-:-:S04]  /*4480*/  IMAD.U32 R0, RZ, RZ, UR4 ;  /* 0x00000004ff007e24 */ /* 0x000fc8000f8e00ff */
[----:B------:R1:W2:Y:S03]  /*4490*/  SYNCS.PHASECHK.TRANS64.TRYWAIT P0, [R0+URZ], R3 ;  /* 0x00000003000075a7 */ /* 0x0002a600080011ff */
[----:B--2---:R-:W-:Y:S05]  /*44a0*/  @!P0 NANOSLEEP.SYNCS 0x989680 ;  /* 0x009896800000895d */ /* 0x004fea0003900000 */
[----:B------:R-:W2:Y:S02]  /*44b0*/  @!P0 SYNCS.PHASECHK.TRANS64 P0, [R0+URZ], R3 ;  /* 0x00000003000085a7 */ /* 0x000ea400080010ff */
[----:B--2---:R-:W-:Y:S05]  /*44c0*/  @P0 BRA `(.L_x_83) ;  /* 0x0000000000200947 */ /* 0x004fea0003800000 */
.L_x_84:
[----:B--2---:R2:W4:Y:S02]  /*44d0*/  SYNCS.PHASECHK.TRANS64.TRYWAIT P0, [R0+URZ], R3 ;  /* 0x00000003000075a7 */ /* 0x00452400080011ff */
[----:B----4-:R-:W-:Y:S05]  /*44e0*/  @!P0 NANOSLEEP.SYNCS 0x989680 ;  /* 0x009896800000895d */ /* 0x010fea0003900000 */
[----:B------:R-:W4:Y:S02]  /*44f0*/  @!P0 SYNCS.PHASECHK.TRANS64 P0, [R0+URZ], R3 ;  /* 0x00000003000085a7 */ /* 0x000f2400080010ff */
[----:B----4-:R-:W-:Y:S05]  /*4500*/  @!P0 BRA `(.L_x_84) ;  /* 0xfffffffc00f08947 */ /* 0x010fea000383ffff */
[----:B------:R-:W-:Y:S05]  /*4510*/  BRA `(.L_x_83) ;  /* 0x00000000000c7947 */ /* 0x000fea0003800000 */
.L_x_79:
[----:B------:R-:W-:-:S04]  /*4520*/  UIADD3 UR4, UPT, UPT, UR41, 0x110, URZ ;  /* 0x0000011029047890 */ /* 0x000fc8000fffe0ff */
[----:B------:R-:W-:-:S09]  /*4530*/  UPRMT UR4, UR69, 0x654, UR4 ;  /* 0x0000065445047896 */ /* 0x000fd20008000004 */
[----:B------:R-:W-:Y:S03]  /*4540*/  SYNCS.ARRIVE.TRANS64.RED.A1T0 RZ, [UR4], RZ ;  /* 0x000000ffffff79a7 */ /* 0x000fe60008100404 */
.L_x_83:
[----:B-12---:R-:W-:Y:S01]  /*4550*/  SHF.L.U32 R3, RZ, 0x1f, RZ ;  /* 0x0000001fff037819 */ /* 0x006fe200000006ff */
[----:B------:R-:W-:Y:S01]  /*4560*/  UIADD3 UR4, UPT, UPT, UR41, 0x110, URZ ;  /* 0x0000011029047890 */ /* 0x000fe2000fffe0ff */
[----:B------:R-:W-:Y:S02]  /*4570*/  PLOP3.LUT P0, PT, PT, PT, UP1, 0x80, 0x8 ;  /* 0x000000000008781c */ /* 0x000fe40003f0f018 */
[----:B------:R-:W1:Y:S02]  /*4580*/  SYNCS.PHASECHK.TRANS64.TRYWAIT P1, [UR41+0x110], R3 ;  /* 0x00011003ff0075a7 */ /* 0x000e640008021129 */
[----:B-1----:R-:W-:Y:S09]  /*4590*/  @!P1 BRA `(.L_x_85) ;  /* 0x0000006000009947 */ /* 0x002ff20003800000 */
.L_x_182:
[----:B------:R-:W-:Y:S01]  /*45a0*/  @!UP1 UPRMT UR4, UR69, 0x654, UR4 ;  /* 0x0000065445049896 */ /* 0x000fe20008000004 */
[----:B------:R-:W-:Y:S01]  /*45b0*/  UMOV UR5, 0xffff ;  /* 0x0000ffff00057882 */ /* 0x000fe20000000000 */
[----:B------:R-:W-:-:S07]  /*45c0*/  UMOV UR6, 0x1 ;  /* 0x0000000100067882 */ /* 0x000fce0000000000 */
[----:B------:R-:W-:Y:S01]  /*45d0*/  @!P0 SYNCS.ARRIVE.TRANS64.RED.A1T0 RZ, [UR4], RZ ;  /* 0x000000ffffff89a7 */ /* 0x000fe20008100404 */
[----:B------:R-:W-:Y:S01]  /*45e0*/  NOP ;  /* 0x0000000000007918 */ /* 0x000fe20000000000 */
[----:B-1----:R-:W1:Y:S01]  /*45f0*/  LDS R0, [UR8+0x14] ;  /* 0x00001408ff007984 */ /* 0x002e620008000800 */
[----:B------:R-:W-:-:S04]  /*4600*/  ULOP3.LUT UR4, UR67, 0xffff, URZ, 0xc0, !UPT ;  /* 0x0000ffff43047892 */ /* 0x000fc8000f8ec0ff */
[----:B------:R-:W-:-:S04]  /*4610*/  USHF.R.U32.HI UR4, URZ, 0x5, UR4 ;  /* 0x00000005ff047899 */ /* 0x000fc80008011604 */
[----:B------:R-:W-:Y:S02]  /*4620*/  USHF.L.U32 UR5, UR5, UR4, URZ ;  /* 0x0000000405057299 */ /* 0x000fe400080006ff */
[----:B------:R-:W-:-:S04]  /*4630*/  USHF.L.U32 UR4, UR6, UR4, URZ ;  /* 0x0000000406047299 */ /* 0x000fc800080006ff */
[----:B-1----:R-:W-:-:S04]  /*4640*/  LOP3.LUT R0, R0, UR5, RZ, 0xc0, !PT ;  /* 0x0000000500007c12 */ /* 0x002fc8000f8ec0ff */
[----:B------:R-:W-:-:S13]  /*4650*/  ISETP.NE.AND P0, PT, R0, UR5, PT ;  /* 0x0000000500007c0c */ /* 0x000fda000bf05270 */
[----:B------:R-:W-:Y:S05]  /*4660*/  @P0 BRA `(.L_x_86) ;  /* 0x0000000000580947 */ /* 0x000fea0003800000 */
[----:B------:R-:W1:Y:S02]  /*4670*/  LDS R0, [UR8+0x18] ;  /* 0x00001808ff007984 */ /* 0x000e640008000800 */
[----:B-1----:R-:W-:-:S04]  /*4680*/  LOP3.LUT R0, R0, UR4, RZ, 0xc0, !PT ;  /* 0x0000000400007c12 */ /* 0x002fc8000f8ec0ff */
[----:B------:R-:W-:-:S13]  /*4690*/  ISETP.NE.AND P0, PT, R0, UR4, PT ;  /* 0x0000000400007c0c */ /* 0x000fda000bf05270 */
[----:B------:R-:W-:Y:S05]  /*46a0*/  @P0 BRA `(.L_x_87) ;  /* 0x00000000003c0947 */ /* 0x000fea0003800000 */
[----:B------:R-:W1:Y:S01]  /*46b0*/  S2R R2, SR_LANEID ;  /* 0x0000000000027919 */ /* 0x000e620000000000 */
[----:B------:R-:W-:Y:S01]  /*46c0*/  ULOP3.LUT UR5, URZ, UR5, URZ, 0x33, !UPT ;  /* 0x00000005ff057292 */ /* 0x000fe2000f8e33ff */
[----:B------:R-:W-:Y:S01]  /*46d0*/  LOP3.LUT R4, RZ, UR4, RZ, 0x33, !PT ;  /* 0x00000004ff047c12 */ /* 0x000fe2000f8e33ff */
[----:B------:R-:W-:Y:S02]  /*46e0*/  VOTEU.ANY UR4, UPT, PT ;  /* 0x0000000000047886 */ /* 0x000fe400038e0100 */
[----:B------:R-:W-:Y:S01]  /*46f0*/  UFLO.U32 UR4, UR4 ;  /* 0x00000004000472bd */ /* 0x000fe200080e0000 */
[----:B------:R-:W2:Y:S01]  /*4700*/  REDUX UR6, R4 ;  /* 0x00000000040673c4 */ /* 0x000ea20000000000 */
[----:B------:R-:W-:-:S06]  /*4710*/  IMAD.U32 R0, RZ, RZ, UR5 ;  /* 0x00000005ff007e24 */ /* 0x000fcc000f8e00ff */
[----:B------:R4:W-:Y:S01]  /*4720*/  UTCATOMSWS.AND URZ, UR5 ;  /* 0x0000000500ff79e3 */ /* 0x0009e20008000000 */
[----:B------:R-:W3:Y:S01]  /*4730*/  REDUX UR7, R0 ;  /* 0x00000000000773c4 */ /* 0x000ee20000000000 */
[----:B-1----:R-:W-:Y:S01]  /*4740*/  ISETP.EQ.U32.AND P0, PT, R2, UR4, PT ;  /* 0x0000000402007c0c */ /* 0x002fe2000bf02070 */
[----:B--2---:R-:W-:Y:S01]  /*4750*/  IMAD.U32 R2, RZ, RZ, UR6 ;  /* 0x00000006ff027e24 */ /* 0x004fe2000f8e00ff */
[----:B---3--:R-:W-:-:S11]  /*4760*/  MOV R3, UR7 ;  /* 0x0000000700037c02 */ /* 0x008fd60008000f00 */
[----:B------:R4:W-:Y:S04]  /*4770*/  @P0 ATOMS.AND RZ, [UR8+0x14], R3 ;  /* 0x00001403ffff098c */ /* 0x0009e8000a800008 */
[----:B------:R4:W-:Y:S01]  /*4780*/  @P0 ATOMS.AND RZ, [UR8+0x18], R2 ;  /* 0x00001802ffff098c */ /* 0x0009e2000a800008 */
[----:B------:R-:W-:Y:S05]  /*4790*/  BRA `(.L_x_88) ;  /* 0x0000000000147947 */ /* 0x000fea0003800000 */
.L_x_87:
[----:B------:R-:W-:Y:S02]  /*47a0*/  MOV R2, 0x47c0 ;  /* 0x000047c000027802 */ /* 0x000fe40000000f00 */
[----:B---3-5:R-:W-:Y:S05]  /*47b0*/  CALL.REL.NOINC `($__internal_0_$__cuda_sm10x_tcgen05_guardrail_trap_col_being_dealloced_not_returned_by_alloc) ;  /* 0x0000006000e07944 */ /* 0x028fea0003c00000 */
[----:B------:R-:W-:Y:S05]  /*47c0*/  BRA `(.L_x_88) ;  /* 0x0000000000087947 */ /* 0x000fea0003800000 */
.L_x_86:
[----:B------:R-:W-:Y:S02]  /*47d0*/  MOV R2, 0x47f0 ;  /* 0x000047f000027802 */ /* 0x000fe40000000f00 */
[----:B---3-5:R-:W-:Y:S05]  /*47e0*/  CALL.REL.NOINC `($__internal_2_$__cuda_sm10x_tcgen05_guardrail_trap_unallocated_columns_being_dealloced) ;  /* 0x0000006000ec7944 */ /* 0x028fea0003c00000 */
.L_x_88:
[----:B------:R-:W-:Y:S01]  /*47f0*/  NOP ;  /* 0x0000000000007918 */ /* 0x000fe20000000000 */
[----:B----4-:R-:W-:Y:S05]  /*4800*/  EXIT ;  /* 0x000000000000794d */ /* 0x010fea0003800000 */
.L_x_59:
[----:B------:R-:W-:-:S09]  /*4810*/  UISETP.NE.OR UP0, UPT, UR18, 0x3, !UP3 ;  /* 0x000000031200788c */ /* 0x000fd2000df05670 */
[----:B------:R-:W-:Y:S05]  /*4820*/  BRA.U UP0, `(.L_x_89) ;  /* 0x0000001100547547 */ /* 0x000fea000b800000 */
[----:B------:R-:W1:Y:S01]  /*4830*/  LDCU UR31, c[0x0][0x370] ;  /* 0x00006e00ff1f77ac */ /* 0x000e620008000800 */
[----:B------:R-:W2:Y:S01]  /*4840*/  LDC.64 R16, c[0x0][0x348] ;  /* 0x0000d200ff107b82 */ /* 0x000ea20000000a00 */
[----:B------:R-:W-:Y:S02]  /*4850*/  HFMA2 R13, -RZ, RZ, 0, 0 ;  /* 0x00000000ff0d7431 */ /* 0x000fe400000001ff */
[----:B------:R-:W-:Y:S01]  /*4860*/  IMAD.MOV.U32 R15, RZ, RZ, 0x1 ;  /* 0x00000001ff0f7424 */ /* 0x000fe200078e00ff */
[----:B------:R-:W1:Y:S01]  /*4870*/  LDCU.128 UR48, c[0x0][0xb10] ;  /* 0x00016200ff3077ac */ /* 0x000e620008000c00 */
[----:B------:R-:W-:Y:S01]  /*4880*/  IMAD.MOV.U32 R14, RZ, RZ, RZ ;  /* 0x000000ffff0e7224 */ /* 0x000fe200078e00ff */
[----:B------:R-:W-:Y:S01]  /*4890*/  MOV R7, 0x2000 ;  /* 0x0000200000077802 */ /* 0x000fe20000000f00 */
[----:B------:R-:W3:Y:S01]  /*48a0*/  LDCU UR30, c[0x0][0x374] ;  /* 0x00006e80ff1e77ac */ /* 0x000ee20008000800 */
[----:B------:R-:W4:Y:S01]  /*48b0*/  LDC.64 R2, c[0x0][0x888] ;  /* 0x00022200ff027b82 */ /* 0x000f220000000a00 */
[----:B------:R-:W3:Y:S01]  /*48c0*/  LDCU UR15, c[0x0][0xb0c] ;  /* 0x00016180ff0f77ac */ /* 0x000ee20008000800 */
[----:B------:R-:W2:Y:S06]  /*48d0*/  LDCU UR41, c[0x0][0xb20] ;  /* 0x00016400ff2977ac */ /* 0x000eac0008000800 */
[----:B------:R-:W4:Y:S01]  /*48e0*/  LDC.64 R4, c[0x0][0x890] ;  /* 0x00022400ff047b82 */ /* 0x000f220000000a00 */
[----:B------:R-:W2:Y:S01]  /*48f0*/  LDCU UR4, c[0x0][0xb30] ;  /* 0x00016600ff0477ac */ /* 0x000ea20008000800 */
[----:B------:R-:W-:Y:S01]  /*4900*/  UMOV UR21, 0x400 ;  /* 0x0000040000157882 */ /* 0x000fe20000000000 */
[----:B-1----:R-:W-:-:S02]  /*4910*/  UIMAD.WIDE.U32 UR6, UR31, UR48, URZ ;  /* 0x000000301f0672a5 */ /* 0x002fc4000f8e00ff */
[----:B---3--:R-:W-:Y:S02]  /*4920*/  UIMAD.WIDE.U32 UR8, UR30, UR51, URZ ;  /* 0x000000331e0872a5 */ /* 0x008fe4000f8e00ff */
[----:B------:R-:W-:Y:S02]  /*4930*/  ULEA UR21, UR47, UR21, 0x18 ;  /* 0x000000152f157291 */ /* 0x000fe4000f8ec0ff */
[----:B------:R-:W-:Y:S02]  /*4940*/  UPLOP3.LUT UP3, UPT, UPT, UPT, UPT, 0x40, 0x4 ;  /* 0x000000000004789c */ /* 0x000fe40003f6e870 */
[----:B------:R-:W-:Y:S01]  /*4950*/  UIADD3 UR37, UPT, UPT, UR21, 0x58, URZ ;  /* 0x0000005815257890 */ /* 0x000fe2000fffe0ff */
[----:B------:R-:W-:Y:S01]  /*4960*/  UMOV UR6, UR7 ;  /* 0x0000000700067c82 */ /* 0x000fe20008000000 */
[----:B------:R-:W-:Y:S01]  /*4970*/  UMOV UR38, UR9 ;  /* 0x0000000900267c82 */ /* 0x000fe20008000000 */
[----:B------:R-:W-:Y:S02]  /*4980*/  UISETP.GE.AND UP0, UPT, UR42, 0x1, UPT ;  /* 0x000000012a00788c */ /* 0x000fe4000bf06270 */
[----:B------:R-:W-:Y:S01]  /*4990*/  UISETP.NE.AND UP4, UPT, UR42, 0x1, UPT ;  /* 0x000000012a00788c */ /* 0x000fe2000bf85270 */
[----:B------:R-:W1:Y:S01]  /*49a0*/  LDCU.64 UR22, c[0x0][0xb28] ;  /* 0x00016500ff1677ac */ /* 0x000e620008000a00 */
[----:B------:R-:W-:-:S02]  /*49b0*/  UISETP.NE.AND UP6, UPT, UR15, 0x1, UPT ;  /* 0x000000010f00788c */ /* 0x000fc4000bfc5270 */
[----:B------:R-:W-:Y:S02]  /*49c0*/  UISETP.NE.AND UP5, UPT, UR50, 0x1, UPT ;  /* 0x000000013200788c */ /* 0x000fe4000bfa5270 */
[----:B------:R-:W-:Y:S02]  /*49d0*/  UIADD3 UR33, UPT, UPT, UR21, 0x40, URZ ;  /* 0x0000004015217890 */ /* 0x000fe4000fffe0ff */
[----:B------:R-:W-:Y:S02]  /*49e0*/  UIADD3 UR25, UPT, UPT, UR21, 0x48, URZ ;  /* 0x0000004815197890 */ /* 0x000fe4000fffe0ff */
[----:B------:R-:W-:Y:S02]  /*49f0*/  UIADD3 UR17, UPT, UPT, UR21, 0x50, URZ ;  /* 0x0000005015117890 */ /* 0x000fe4000fffe0ff */
[----:B------:R-:W-:Y:S02]  /*4a00*/  UPRMT UR37, UR47, 0x654, UR37 ;  /* 0x000006542f257896 */ /* 0x000fe40008000025 */
[----:B------:R-:W-:-:S02]  /*4a10*/  USHF.R.U32.HI UR39, URZ, UR49, UR6 ;  /* 0x00000031ff277299 */ /* 0x000fc40008011606 */
[----:B--2---:R-:W-:Y:S02]  /*4a20*/  USHF.R.U32.HI UR38, URZ, UR41, UR38 ;  /* 0x00000029ff267299 */ /* 0x004fe40008011626 */
[----:B------:R-:W-:-:S11]  /*4a30*/  UISETP.NE.AND UP2, UPT, UR4, 0x1, UPT ;  /* 0x000000010400788c */ /* 0x000fd6000bf45270 */
.L_x_100:
[C---:B------:R-:W-:Y:S02]  /*4a40*/  LEA R12, R14.reuse, UR21, 0x3 ;  /* 0x000000150e0c7c11 */ /* 0x040fe4000f8e18ff */
[----:B------:R-:W-:Y:S02]  /*4a50*/  SHF.L.U32 R9, R13, 0x1f, RZ ;  /* 0x0000001f0d097819 */ /* 0x000fe400000006ff */
[----:B------:R-:W-:Y:S02]  /*4a60*/  LEA R10, R14, UR21, 0x4 ;  /* 0x000000150e0a7c11 */ /* 0x000fe4000f8e20ff */
[----:B--2---:R-:W2:Y:S02]  /*4a70*/  SYNCS.PHASECHK.TRANS64.TRYWAIT P0, [R12+URZ+0x90], R9 ;  /* 0x000090090c0075a7 */ /* 0x004ea400080011ff */
[----:B--2---:R-:W-:Y:S05]  /*4a80*/  @!P0 BRA `(.L_x_90) ;  /* 0x0000005800dc8947 */ /* 0x004fea0003800000 */
.L_x_183:
[----:B--2---:R-:W2:Y:S01]  /*4a90*/  LDS.128 R8, [R10+0x120] ;  /* 0x000120000a087984 */ /* 0x004ea20000000c00 */
[----:B------:R-:W-:Y:S01]  /*4aa0*/  UISETP.GE.AND UP0, UPT, UR42, 0x1, UPT ;  /* 0x000000012a00788c */ /* 0x000fe2000bf06270 */
[----:B------:R-:W-:Y:S01]  /*4ab0*/  @!PT LDS RZ, [RZ] ;  /* 0x00000000fffff984 */ /* 0x000fe20000000800 */
[----:B------:R-:W-:Y:S01]  /*4ac0*/  @!PT LDS RZ, [RZ] ;  /* 0x00000000fffff984 */ /* 0x000fe20000000800 */
[----:B------:R-:W-:Y:S01]  /*4ad0*/  @!PT LDS RZ, [RZ] ;  /* 0x00000000fffff984 */ /* 0x000fe20000000800 */
[----:B------:R-:W-:Y:S01]  /*4ae0*/  @!PT LDS RZ, [RZ] ;  /* 0x00000000fffff984 */ /* 0x000fe20000000800 */
[----:B------:R3:W-:Y:S06]  /*4af0*/  MEMBAR.ALL.CTA ;  /* 0x0000000000007992 */ /* 0x0007ec0000008000 */
[----:B---3--:R-:W3:Y:S01]  /*4b00*/  FENCE.VIEW.ASYNC.S ;  /* 0x00000000000073c6 */ /* 0x008ee20000000000 */
[----:B--2---:R-:W-:Y:S11]  /*4b10*/  LOP3.LUT P0, RZ, R10, 0x1, RZ, 0xc0, !PT ;  /* 0x000000010aff7812 */ /* 0x004ff6000780c0ff */
[----:B------:R-:W-:Y:S02]  /*4b20*/  @!UPT UIADD3 URZ, UPT, UPT, URZ, URZ, URZ ;  /* 0x000000fffffff290 */ /* 0x000fe4000fffe0ff */
[----:B---3--:R-:W-:Y:S01]  /*4b30*/  VOTEU.ANY UP1, P0 ;  /* 0x0000000000ff7886 */ /* 0x008fe20000020100 */
[----:B------:R-:W-:Y:S11]  /*4b40*/  PLOP3.LUT P0, PT, PT, PT, UP1, 0x80, 0x8 ;  /* 0x000000000008781c */ /* 0x000ff60003f0f018 */
[----:B------:R-:W-:Y:S02]  /*4b50*/  @!UPT UIADD3 URZ, UPT, UPT, URZ, URZ, URZ ;  /* 0x000000fffffff290 */ /* 0x000fe4000fffe0ff */
[----:B------:R-:W-:Y:S02]  /*4b60*/  @P0 SHF.R.U32.HI R0, RZ, 0x10, R9 ;  /* 0x00000010ff000819 */ /* 0x000fe40000011609 */
[----:B------:R-:W-:Y:S02]  /*4b70*/  @P0 MOV R6, R8 ;  /* 0x0000000800060202 */ /* 0x000fe40000000f00 */
[----:B------:R-:W-:Y:S01]  /*4b80*/  @P0 R2UR UR4, R0 ;  /* 0x00000000000402ca */ /* 0x000fe200000e0000 */
[----:B------:R-:W-:Y:S01]  /*4b90*/  VIADD R0, R12, 0xa0 ;  /* 0x000000a00c007836 */ /* 0x000fe20000000000 */
[----:B------:R-:W-:Y:S02]  /*4ba0*/  @P0 LOP3.LUT R8, R9, 0xffff, RZ, 0xc0, !PT ;  /* 0x0000ffff09080812 */ /* 0x000fe400078ec0ff */
[----:B------:R-:W-:Y:S02]  /*4bb0*/  @P0 R2UR UR6, R6 ;  /* 0x00000000060602ca */ /* 0x000fe400000e0000 */
[----:B------:R-:W-:Y:S02]  /*4bc0*/  PRMT R0, RZ, 0x654, R0 ;  /* 0x00000654ff007816 */ /* 0x000fe40000000000 */
[----:B------:R-:W-:Y:S02]  /*4bd0*/  @P0 R2UR UR5, R8 ;  /* 0x00000000080502ca */ /* 0x000fe400000e0000 */
[----:B------:R2:W-:Y:S03]  /*4be0*/  SYNCS.ARRIVE.TRANS64.RED.A1T0 RZ, [R0+URZ], RZ ;  /* 0x000000ff00ff79a7 */ /* 0x0005e600081004ff */
[----:B------:R-:W-:Y:S04]  /*4bf0*/  @UP1 UMOV UR29, UR4 ;  /* 0x00000004001d1c82 */ /* 0x000fe80008000000 */
[----:B------:R-:W-:Y:S04]  /*4c00*/  @UP1 UMOV UR14, UR6 ;  /* 0x00000006000e1c82 */ /* 0x000fe80008000000 */
[----:B------:R-:W-:Y:S01]  /*4c10*/  @UP1 UMOV UR13, UR5 ;  /* 0x00000005000d1c82 */ /* 0x000fe20008000000 */
[----:B------:R-:W-:Y:S05]  /*4c20*/  BRA.U !UP0, `(.L_x_91) ;  /* 0x0000000108a47547 */ /* 0x000fea000b800000 */
[----:B------:R-:W-:Y:S02]  /*4c30*/  UIMAD.WIDE.U32 UR18, UR13, UR51, URZ ;  /* 0x000000330d1272a5 */ /* 0x000fe4000f8e00ff */
[----:B------:R-:W-:Y:S02]  /*4c40*/  UIMAD.WIDE.U32 UR26, UR14, UR48, URZ ;  /* 0x000000300e1a72a5 */ /* 0x000fe4000f8e00ff */
[----:B------:R-:W-:Y:S02]  /*4c50*/  USEL UR4, UR30, UR38, !UP5 ;  /* 0x000000261e047287 */ /* 0x000fe4000e800000 */
[----:B------:R-:W-:Y:S02]  /*4c60*/  USEL UR7, UR31, UR39, !UP6 ;  /* 0x000000271f077287 */ /* 0x000fe4000f000000 */
[----:B-1----:R-:W-:Y:S02]  /*4c70*/  UIMAD.WIDE.U32 UR8, UR4, UR22, URZ ;  /* 0x00000016040872a5 */ /* 0x002fe4000f8e00ff */
[----:B------:R-:W-:Y:S01]  /*4c80*/  UIMAD.WIDE.U32 UR10, UR7, UR22, URZ ;  /* 0x00000016070a72a5 */ /* 0x000fe2000f8e00ff */
[----:B------:R-:W-:Y:S02]  /*4c90*/  UMOV UR5, UR19 ;  /* 0x0000001300057c82 */ /* 0x000fe40008000000 */
[----:B------:R-:W-:Y:S03]  /*4ca0*/  USHF.R.U32.HI UR6, URZ, UR41, UR5 ;  /* 0x00000029ff067299 */ /* 0x000fe60008011605 */
[----:B------:R-:W-:Y:S01]  /*4cb0*/  UMOV UR5, UR27 ;  /* 0x0000001b00057c82 */ /* 0x000fe20008000000 */
[----:B------:R-:W-:Y:S02]  /*4cc0*/  USEL UR6, UR13, UR6, !UP5 ;  /* 0x000000060d067287 */ /* 0x000fe4000e800000 */
[----:B------:R-:W-:Y:S03]  /*4cd0*/  USHF.R.U32.HI UR12, URZ, UR49, UR5 ;  /* 0x00000031ff0c7299 */ /* 0x000fe60008011605 */
[----:B------:R-:W-:Y:S02]  /*4ce0*/  UMOV UR5, UR9 ;  /* 0x0000000900057c82 */ /* 0x000fe40008000000 */
[----:B------:R-:W-:Y:S03]  /*4cf0*/  @UP4 USHF.R.U32.HI UR4, URZ, UR23, UR5 ;  /* 0x00000017ff044299 */ /* 0x000fe60008011605 */
[----:B------:R-:W-:Y:S01]  /*4d00*/  UMOV UR5, UR11 ;  /* 0x0000000b00057c82 */ /* 0x000fe20008000000 */
[----:B------:R-:W-:Y:S02]  /*4d10*/  UIMAD UR4, UR42, UR4, URZ ;  /* 0x000000042a0472a4 */ /* 0x000fe4000f8e02ff */
[----:B------:R-:W-:Y:S02]  /*4d20*/  @UP4 USHF.R.U32.HI UR7, URZ, UR23, UR5 ;  /* 0x00000017ff074299 */ /* 0x000fe40008011605 */
[----:B------:R-:W-:Y:S02]  /*4d30*/  UIMAD.WIDE.U32 UR10, UR6, UR22, URZ ;  /* 0x00000016060a72a5 */ /* 0x000fe4000f8e00ff */
[----:B------:R-:W-:Y:S02]  /*4d40*/  USEL UR5, UR14, UR12, !UP6 ;  /* 0x0000000c0e057287 */ /* 0x000fe4000f000000 */
[----:B------:R-:W-:Y:S02]  /*4d50*/  UIMAD UR8, UR42, UR7, URZ ;  /* 0x000000072a0872a4 */ /* 0x000fe4000f8e02ff */
[----:B------:R-:W-:Y:S03]  /*4d60*/  UISETP.GE.AND UP0, UPT, UR6, UR4, UPT ;  /* 0x000000040600728c */ /* 0x000fe6000bf06270 */
[----:B------:R-:W-:Y:S01]  /*4d70*/  UMOV UR4, UR11 ;  /* 0x0000000b00047c82 */ /* 0x000fe20008000000 */
[----:B------:R-:W-:Y:S02]  /*4d80*/  UISETP.GE.OR UP0, UPT, UR5, UR8, UP0 ;  /* 0x000000080500728c */ /* 0x000fe40008706670 */
[----:B------:R-:W-:Y:S02]  /*4d90*/  USHF.R.U32.HI UR4, URZ, UR23, UR4 ;  /* 0x00000017ff047299 */ /* 0x000fe40008011604 */
[----:B------:R-:W-:Y:S02]  /*4da0*/  UIMAD.WIDE.U32 UR8, UR5, UR22, URZ ;  /* 0x00000016050872a5 */ /* 0x000fe4000f8e00ff */
[----:B------:R-:W-:Y:S04]  /*4db0*/  USEL UR10, UR6, UR4, !UP4 ;  /* 0x00000004060a7287 */ /* 0x000fe8000e000000 */
[----:B------:R-:W-:Y:S01]  /*4dc0*/  UIADD3 UR11, UPT, UPT, -UR10, URZ, URZ ;  /* 0x000000ff0a0b7290 */ /* 0x000fe2000fffe1ff */
[----:B------:R-:W-:Y:S02]  /*4dd0*/  @!UP0 UMOV UR4, UR9 ;  /* 0x0000000900048c82 */ /* 0x000fe40008000000 */
[----:B------:R-:W-:Y:S02]  /*4de0*/  @!UP0 USHF.R.U32.HI UR4, URZ, UR23, UR4 ;  /* 0x00000017ff048299 */ /* 0x000fe40008011604 */
[----:B------:R-:W-:Y:S02]  /*4df0*/  UIMAD UR8, UR42, UR11, UR6 ;  /* 0x0000000b2a0872a4 */ /* 0x000fe4000f8e0206 */
[----:B------:R-:W-:Y:S04]  /*4e00*/  @!UP0 USEL UR4, UR5, UR4, !UP4 ;  /* 0x0000000405048287 */ /* 0x000fe8000e000000 */
[----:B------:R-:W-:Y:S02]  /*4e10*/  @!UP0 UIMAD UR8, UR7, UR8, UR4 ;  /* 0x00000008070882a4 */ /* 0x000fe4000f8e0204 */
[----:B------:R-:W-:Y:S02]  /*4e20*/  @!UP0 UIADD3 UR9, UPT, UPT, UR10, -UR4, URZ ;  /* 0x800000040a098290 */ /* 0x000fe4000fffe0ff */
[----:B------:R-:W-:Y:S02]  /*4e30*/  UIADD3 UR4, UPT, UPT, -UR5, URZ, URZ ;  /* 0x000000ff05047290 */ /* 0x000fe4000fffe1ff */
[----:B------:R-:W-:Y:S02]  /*4e40*/  UIADD3 UR7, UPT, UPT, -UR6, URZ, URZ ;  /* 0x000000ff06077290 */ /* 0x000fe4000fffe1ff */
[----:B------:R-:W-:Y:S02]  /*4e50*/  @!UP0 UIMAD UR6, UR9, UR42, UR5 ;  /* 0x0000002a090682a4 */ /* 0x000fe4000f8e0205 */
[----:B------:R-:W-:Y:S02]  /*4e60*/  UIMAD UR14, UR15, UR4, UR14 ;  /* 0x000000040f0e72a4 */ /* 0x000fe4000f8e020e */
[----:B------:R-:W-:Y:S01]  /*4e70*/  UIMAD UR13, UR50, UR7, UR13 ;  /* 0x00000007320d72a4 */ /* 0x000fe2000f8e020d */
[----:B------:R-:W-:Y:S02]  /*4e80*/  @!UP0 UMOV UR5, UR8 ;  /* 0x0000000800058c82 */ /* 0x000fe40008000000 */
[----:B------:R-:W-:Y:S02]  /*4e90*/  UIMAD UR14, UR5, UR15, UR14 ;  /* 0x0000000f050e72a4 */ /* 0x000fe4000f8e020e */
[----:B------:R-:W-:Y:S11]  /*4ea0*/  UIMAD UR13, UR6, UR50, UR13 ;  /* 0x00000032060d72a4 */ /* 0x000ff6000f8e020d */
[----:B------:R-:W-:Y:S01]  /*4eb0*/  @!UPT UIADD3 URZ, UPT, UPT, URZ, URZ, URZ ;  /* 0x000000fffffff290 */ /* 0x000fe2000fffe0ff */
.L_x_91:
[----:B------:R-:W3:Y:S01]  /*4ec0*/  @!UP2 LDCU.128 UR8, c[0x0][0xb10] ;  /* 0x00016200ff08a7ac */ /* 0x000ee20008000c00 */
[C---:B----4-:R-:W-:Y:S02]  /*4ed0*/  ISETP.NE.U32.AND P1, PT, R4.reuse, RZ, PT ;  /* 0x000000ff0400720c */ /* 0x050fe40003f25070 */
[----:B------:R-:W-:Y:S02]  /*4ee0*/  ISETP.NE.U32.AND P0, PT, R4, RZ, PT ;  /* 0x000000ff0400720c */ /* 0x000fe40003f05070 */
[C---:B------:R-:W-:Y:S02]  /*4ef0*/  ISETP.NE.AND.EX P1, PT, R5.reuse, RZ, PT, P1 ;  /* 0x000000ff0500720c */ /* 0x040fe40003f25310 */
[----:B------:R-:W-:Y:S01]  /*4f00*/  ISETP.NE.AND.EX P0, PT, R5, RZ, PT, P0 ;  /* 0x000000ff0500720c */ /* 0x000fe20003f05300 */
[----:B------:R-:W4:Y:S01]  /*4f10*/  @!UP2 LDCU UR5, c[0x0][0xb0c] ;  /* 0x00016180ff05a7ac */ /* 0x000f220008000800 */
[----:B------:R-:W-:Y:S01]  /*4f20*/  SHF.L.U32 R9, R15, 0x1f, RZ ;  /* 0x0000001f0f097819 */ /* 0x000fe200000006ff */
[----:B------:R-:W-:Y:S02]  /*4f30*/  USHF.L.U32 UR35, UR16, 0x7, URZ ;  /* 0x0000000710237899 */ /* 0x000fe400080006ff */
[----:B------:R-:W-:Y:S02]  /*4f40*/  USHF.L.U32 UR34, UR20, 0x7, URZ ;  /* 0x0000000714227899 */ /* 0x000fe400080006ff */
[----:B---3--:R-:W-:Y:S07]  /*4f50*/  UIMAD.WIDE.U32 UR6, UR14, UR8, URZ ;  /* 0x000000080e0672a5 */ /* 0x008fee000f8e00ff */
[----:B------:R-:W-:Y:S01]  /*4f60*/  @!UP2 UMOV UR4, UR7 ;  /* 0x000000070004ac82 */ /* 0x000fe20008000000 */
[----:B----4-:R-:W-:Y:S02]  /*4f70*/  @!UP2 UISETP.NE.AND UP0, UPT, UR5, 0x1, UPT ;  /* 0x000000010500a88c */ /* 0x010fe4000bf05270 */
[----:B------:R-:W-:Y:S02]  /*4f80*/  @!UP2 USHF.R.U32.HI UR4, URZ, UR9, UR4 ;  /* 0x00000009ff04a299 */ /* 0x000fe40008011604 */
[----:B------:R-:W-:Y:S02]  /*4f90*/  UIMAD.WIDE.U32 UR6, UR13, UR11, URZ ;  /* 0x0000000b0d0672a5 */ /* 0x000fe4000f8e00ff */
[----:B------:R-:W-:Y:S02]  /*4fa0*/  @!UP2 USEL UR8, UR14, UR4, !UP0 ;  /* 0x000000040e08a287 */ /* 0x000fe4000c000000 */
[----:B------:R-:W-:Y:S03]  /*4fb0*/  @!UP2 UISETP.NE.AND UP0, UPT, UR10, 0x1, UPT ;  /* 0x000000010a00a88c */ /* 0x000fe6000bf05270 */
[----:B------:R-:W-:Y:S02]  /*4fc0*/  @!UP2 UMOV UR6, UR7 ;  /* 0x000000070006ac82 */ /* 0x000fe40008000000 */
[----:B------:R-:W3:Y:S02]  /*4fd0*/  @!UP2 LDCU UR4, c[0x0][0xb20] ;  /* 0x00016400ff04a7ac */ /* 0x000ee40008000800 */
[----:B---3--:R-:W-:Y:S04]  /*4fe0*/  @!UP2 USHF.R.U32.HI UR6, URZ, UR4, UR6 ;  /* 0x00000004ff06a299 */ /* 0x008fe80008011606 */
[----:B------:R-:W-:Y:S04]  /*4ff0*/  @!UP2 USEL UR6, UR13, UR6, !UP0 ;  /* 0x000000060d06a287 */ /* 0x000fe8000c000000 */
[----:B------:R-:W-:Y:S02]  /*5000*/  @!UP2 UIADD3 UR4, UPT, UPT, -UR8, UR6, URZ ;  /* 0x000000060804a290 */ /* 0x000fe4000fffe1ff */
[----:B------:R-:W-:Y:S02]  /*5010*/  @!UP2 UIADD3 UR6, UPT, UPT, UR8, -UR6, URZ ;  /* 0x800000060806a290 */ /* 0x000fe4000fffe0ff */
[----:B------:R-:W-:Y:S02]  /*5020*/  @!UP2 UIMAD UR14, UR4, UR5, UR14 ;  /* 0x00000005040ea2a4 */ /* 0x000fe4000f8e020e */
[----:B------:R-:W-:Y:S01]  /*5030*/  @!UP2 UIMAD UR13, UR6, UR10, UR13 ;  /* 0x0000000a060da2a4 */ /* 0x000fe2000f8e020d */
[----:B------:R-:W-:Y:S11]  /*5040*/  BRA.U UP3, `(.L_x_92) ;  /* 0x0000000103107547 */ /* 0x000ff6000b800000 */
[----:B--2---:R-:W-:Y:S04]  /*5050*/  MOV R0, UR40 ;  /* 0x0000002800007c02 */ /* 0x004fe80008000f00 */
[----:B------:R-:W-:Y:S04]  /*5060*/  SHF.L.U32 R11, R0, 0x1f, RZ ;  /* 0x0000001f000b7819 */ /* 0x000fe800000006ff */
[----:B------:R-:W2:Y:S02]  /*5070*/  SYNCS.PHASECHK.TRANS64.TRYWAIT P2, [UR21+0x88], R11 ;  /* 0x0000880bff0075a7 */ /* 0x000ea40008041115 */
[----:B--2---:R-:W-:Y:S05]  /*5080*/  @!P2 BRA `(.L_x_93) ;  /* 0x000000540070a947 */ /* 0x004fea0003800000 */
.L_x_92:
[----:B------:R-:W-:Y:S05]  /*5090*/  @!P1 BRA `(.L_x_94) ;  /* 0x0000000000309947 */ /* 0x000fea0003800000 */
[----:B------:R-:W-:Y:S01]  /*50a0*/  ISETP.NE.U32.AND P1, PT, R2, RZ, PT ;  /* 0x000000ff0200720c */ /* 0x000fe20003f25070 */
[----:B------:R-:W3:Y:S01]  /*50b0*/  LDCU.64 UR4, c[0x0][0x358] ;  /* 0x00006b00ff0477ac */ /* 0x000ee20008000a00 */
[----:B------:R-:W-:Y:S02]  /*50c0*/  IMAD.MOV.U32 R80, RZ, RZ, 0x1 ;  /* 0x00000001ff507424 */ /* 0x000fe400078e00ff */
[----:B------:R-:W-:Y:S11]  /*50d0*/  ISETP.NE.AND.EX P1, PT, R3, RZ, PT, P1 ;  /* 0x000000ff0300720c */ /* 0x000ff60003f25310 */
[----:B------:R-:W-:Y:S02]  /*50e0*/  @!UPT UIADD3 URZ, UPT, UPT, URZ, URZ, URZ ;  /* 0x000000fffffff290 */ /* 0x000fe4000fffe0ff */
[----:B--2---:R-:W2:Y:S01]  /*50f0*/  @P1 LDC.64 R10, c[0x0][0x888] ;  /* 0x00022200ff0a1b82 */ /* 0x004ea20000000a00 */
[----:B------:R-:W-:Y:S04]  /*5100*/  @P1 IMAD R0, R4, UR36, RZ ;  /* 0x0000002404001c24 */ /* 0x000fe8000f8e02ff */
[----:B--2---:R-:W-:Y:S04]  /*5110*/  @P1 IMAD.WIDE R10, R0, 0x4, R10 ;  /* 0x00000004000a1825 */ /* 0x004fe800078e020a */
[----:B------:R-:W-:Y:S01]  /*5120*/  HFMA2 R0, -RZ, RZ, 0, 5.9604644775390625e-08 ;  /* 0x00000001ff007431 */ /* 0x000fe200000001ff */
[----:B---3-5:R3:W5:Y:S04]  /*5130*/  @P1 LDG.E R41, desc[UR4][R10.64] ;  /* 0x000000040a291981 */ /* 0x028768000c1e1900 */
[----:B------:R-:W-:Y:S01]  /*5140*/  @!P1 PRMT R80, R0, 0x7610, R80 ;  /* 0x0000761000509816 */ /* 0x000fe20000000050 */
[----:B---3--:R-:W4:Y:S06]  /*5150*/  @!P1 LDC R41, c[0x0][0x880] ;  /* 0x00022000ff299b82 */ /* 0x008f2c0000000800 */
.L_x_94:
[----:B----45:R-:W-:Y:S01]  /*5160*/  @!P0 FSETP.EQ.AND P1, PT, R41, RZ, PT ;  /* 0x000000ff2900820b */ /* 0x030fe20003f22000 */
[----:B------:R-:W-:Y:S01]  /*5170*/  @!UPT UIADD3 URZ, UPT, UPT, URZ, URZ, URZ ;  /* 0x000000fffffff290 */ /* 0x000fe2000fffe0ff */
[----:B------:R-:W-:Y:S11]  /*5180*/  @!P0 BRA `(.L_x_95) ;  /* 0x0000000000188947 */ /* 0x000ff60003800000 */
[----:B------:R-:W-:Y:S02]  /*5190*/  LOP3.LUT P0, RZ, R80, 0xff, RZ, 0xc0, !PT ;  /* 0x000000ff50ff7812 */ /* 0x000fe4000780c0ff */
[----:B------:R-:W-:Y:S04]  /*51a0*/  ISETP.NE.U32.AND P1, PT, R2, RZ, PT ;  /* 0x000000ff0200720c */ /* 0x000fe80003f25070 */
[----:B------:R-:W-:Y:S04]  /*51b0*/  ISETP.NE.AND.EX P1, PT, R3, RZ, PT, P1 ;  /* 0x000000ff0300720c */ /* 0x000fe80003f25310 */
[----:B------:R-:W-:Y:S03]  /*51c0*/  PLOP3.LUT P1, PT, P1, PT, PT, 0x8, 0x80 ;  /* 0x000000000080781c */ /* 0x000fe60000f2e170 */
[----:B------:R-:W-:Y:S11]  /*51d0*/  @P0 FSETP.EQ.AND P1, PT, R41, RZ, PT ;  /* 0x000000ff2900020b */ /* 0x000ff60003f22000 */
[----:B------:R-:W-:Y:S02]  /*51e0*/  @!UPT UIADD3 URZ, UPT, UPT, URZ, URZ, URZ ;  /* 0x000000fffffff290 */ /* 0x000fe4000fffe0ff */
.L_x_95:
[----:B------:R-:W3:Y:S01]  /*51f0*/  SYNCS.PHASECHK.TRANS64.TRYWAIT P2, [UR21+0x60], R9 ;  /* 0x00006009ff0075a7 */ /* 0x000ee20008041115 */
[----:B------:R-:W-:Y:S04]  /*5200*/  ELECT P0, URZ, PT ;  /* 0x0000000000ff782f */ /* 0x000fe80003800000 */
[----:B------:R-:W-:Y:S11]  /*5210*/  PLOP3.LUT P1, PT, P1, P0, PT, 0xf2, 0x2f ;  /* 0x00000000002f781c */ /* 0x000ff60000f21e72 */
[----:B------:R-:W-:Y:S02]  /*5220*/  @!UPT UIADD3 URZ, UPT, UPT, URZ, URZ, URZ ;  /* 0x000000fffffff290 */ /* 0x000fe4000fffe0ff */
[----:B------:R-:W-:Y:S05]  /*5230*/  @!P1 IADD3 R8, P0, PT, R16, 0x580, RZ ;  /* 0x0000058010089810 */ /* 0x000fea0007f1e0ff */
[----:B------:R-:W-:Y:S01]  /*5240*/  @!P1 IMAD.X R6, RZ, RZ, R17, P0 ;  /* 0x000000ffff069224 */ /* 0x000fe200000e0611 */
[----:B---3--:R-:W-:Y:S07]  /*5250*/  @!P2 BRA `(.L_x_96) ;  /* 0x000000540014a947 */ /* 0x008fee0003800000 */
.L_x_186:
[----:B------:R-:W-:Y:S01]  /*5260*/  @!P1 R2UR UR5, R8 ;  /* 0x00000000080592ca */ /* 0x000fe200000e0000 */
[----:B------:R-:W-:Y:S01]  /*5270*/  VOTEU.ALL UP0, P1 ;  /* 0x0000000000ff7886 */ /* 0x000fe20000800000 */
[----:B------:R-:W-:Y:S01]  /*5280*/  @!P1 R2UR UR4, R6 ;  /* 0x00000000060492ca */ /* 0x000fe200000e0000 */
[----:B--2---:R-:W-:Y:S01]  /*5290*/  @!P1 IMAD.MOV.U32 R0, RZ, RZ, 0x2000 ;  /* 0x00002000ff009424 */ /* 0x004fe200078e00ff */
[----:B------:R-:W-:Y:S01]  /*52a0*/  UMOV UR8, 0x0 ;  /* 0x0000000000087882 */ /* 0x000fe20000000000 */
[----:B------:R-:W-:Y:S01]  /*52b0*/  UMOV UR9, 0x10000000 ;  /* 0x1000000000097882 */ /* 0x000fe20000000000 */
[----:B------:R-:W-:Y:S01]  /*52c0*/  @!UP0 UIADD3 UR32, UPT, UPT, UR21, 0x200, URZ ;  /* 0x0000020015208890 */ /* 0x000fe2000fffe0ff */
[----:B------:R-:W-:Y:S01]  /*52d0*/  @!P1 IADD3 R8, P0, PT, R16, 0x580, RZ ;  /* 0x0000058010089810 */ /* 0x000fe20007f1e0ff */
[----:B------:R-:W-:Y:S01]  /*52e0*/  VOTEU.ALL UP0, P1 ;  /* 0x0000000000ff7886 */ /* 0x000fe20000800000 */
[----:B------:R-:W-:Y:S03]  /*52f0*/  UPRMT UR6, UR47, 0x654, UR33 ;  /* 0x000006542f067896 */ /* 0x000fe60008000021 */
[----:B------:R-:W-:Y:S02]  /*5300*/  @!P1 IMAD.X R6, RZ, RZ, R17, P0 ;  /* 0x000000ffff069224 */ /* 0x000fe400000e0611 */
[----:B------:R-:W-:Y:S02]  /*5310*/  IMAD.U32 R10, RZ, RZ, UR5 ;  /* 0x00000005ff0a7e24 */ /* 0x000fe4000f8e00ff */
[----:B------:R-:W-:Y:S03]  /*5320*/  IMAD.U32 R11, RZ, RZ, UR4 ;  /* 0x00000004ff0b7e24 */ /* 0x000fe6000f8e00ff */
[----:B------:R-:W-:Y:S02]  /*5330*/  @!P1 R2UR UR4, R10 ;  /* 0x000000000a0492ca */ /* 0x000fe400000e0000 */
[----:B------:R-:W-:Y:S11]  /*5340*/  @!P1 R2UR UR5, R11 ;  /* 0x000000000b0592ca */ /* 0x000ff600000e0000 */
[----:B------:R-:W-:Y:S02]  /*5350*/  @!UPT UIADD3 URZ, UPT, UPT, URZ, URZ, URZ ;  /* 0x000000fffffff290 */ /* 0x000fe4000fffe0ff */
[----:B------:R2:W-:Y:S01]  /*5360*/  @!UP0 UTMALDG.3D [UR32], [UR4], desc[UR8] ;  /* 0x00000820040085b4 */ /* 0x0005e20008011000 */
[----:B------:R2:W-:Y:S01]  /*5370*/  @!P1 SYNCS.ARRIVE.TRANS64.RED.A0TR RZ, [UR21+0x40], R0 ;  /* 0x00004000ffff99a7 */ /* 0x0005e20008300415 */
[----:B------:R-:W-:Y:S01]  /*5380*/  SYNCS.ARRIVE.TRANS64.RED.A1T0 RZ, [UR6], RZ ;  /* 0x000000ffffff79a7 */ /* 0x000fe20008100406 */
[----:B------:R-:W3:Y:S02]  /*5390*/  SYNCS.PHASECHK.TRANS64.TRYWAIT P2, [UR21+0x68], R9 ;  /* 0x00006809ff0075a7 */ /* 0x000ee40008041115 */
[----:B--23--:R-:W-:Y:S05]  /*53a0*/  @!P2 BRA `(.L_x_97) ;  /* 0x0000005000d8a947 */ /* 0x00cfea0003800000 */
.L_x_188:
        /* <DEDUP_REMOVED lines=8> */
[----:B------:R-:W-:Y:S01]  /*5430*/  @!UP0 UIADD3 UR24, UPT, UPT, UR21, 0x2200, URZ ;  /* 0x0000220015188890 */ /* 0x000fe2000fffe0ff */
[----:B------:R-:W-:Y:S01]  /*5440*/  VOTEU.ALL UP0, P1 ;  /* 0x0000000000ff7886 */ /* 0x000fe20000800000 */
[----:B------:R-:W-:Y:S01]  /*5450*/  UMOV UR27, UR35 ;  /* 0x00000023001b7c82 */ /* 0x000fe20008000000 */
[----:B------:R-:W-:Y:S02]  /*5460*/  UMOV UR28, UR36 ;  /* 0x00000024001c7c82 */ /* 0x000fe40008000000 */
[----:B------:R-:W-:Y:S01]  /*5470*/  IMAD.U32 R10, RZ, RZ, UR5 ;  /* 0x00000005ff0a7e24 */ /* 0x000fe2000f8e00ff */
[----:B------:R-:W-:Y:S01]  /*5480*/  UPRMT UR6, UR47, 0x654, UR25 ;  /* 0x000006542f067896 */ /* 0x000fe20008000019 */
[----:B------:R-:W-:Y:S02]  /*5490*/  IMAD.U32 R11, RZ, RZ, UR4 ;  /* 0x00000004ff0b7e24 */ /* 0x000fe4000f8e00ff */
[----:B------:R-:W-:Y:S01]  /*54a0*/  @!P1 IMAD.X R6, RZ, RZ, R17, P0 ;  /* 0x000000ffff069224 */ /* 0x000fe200000e0611 */
        /* <DEDUP_REMOVED lines=8> */
.L_x_190:
[----:B------:R-:W-:Y:S01]  /*5530*/  @!P1 R2UR UR5, R8 ;  /* 0x00000000080592ca */ /* 0x000fe200000e0000 */
[----:B------:R-:W-:Y:S01]  /*5540*/  VOTEU.ALL UP0, P1 ;  /* 0x0000000000ff7886 */ /* 0x000fe20000800000 */
[----:B------:R-:W-:Y:S01]  /*5550*/  @!P1 R2UR UR4, R6 ;  /* 0x00000000060492ca */ /* 0x000fe200000e0000 */
[----:B--2---:R-:W-:Y:S01]  /*5560*/  @!P1 IMAD.MOV.U32 R0, RZ, RZ, 0x2000 ;  /* 0x00002000ff009424 */ /* 0x004fe200078e00ff */
[----:B------:R-:W-:Y:S01]  /*5570*/  UMOV UR8, 0x0 ;  /* 0x0000000000087882 */ /* 0x000fe20000000000 */
[----:B------:R-:W-:Y:S01]  /*5580*/  UMOV UR9, 0x10000000 ;  /* 0x1000000000097882 */ /* 0x000fe20000000000 */
[----:B------:R-:W-:Y:S01]  /*5590*/  @!UP0 UIADD3 UR18, UPT, UPT, UR34, 0x40, URZ ;  /* 0x0000004022128890 */ /* 0x000fe2000fffe0ff */
[----:B------:R-:W-:Y:S01]  /*55a0*/  VIADD R14, R14, 0x1 ;  /* 0x000000010e0e7836 */ /* 0x000fe20000000000 */
[----:B------:R-:W-:Y:S01]  /*55b0*/  @!UP0 UIADD3 UR16, UPT, UPT, UR21, 0x4200, URZ ;  /* 0x0000420015108890 */ /* 0x000fe2000fffe0ff */
[----:B------:R-:W-:Y:S01]  /*55c0*/  VOTEU.ALL UP0, P1 ;  /* 0x0000000000ff7886 */ /* 0x000fe20000800000 */
[----:B------:R-:W-:Y:S01]  /*55d0*/  UMOV UR19, UR35 ;  /* 0x0000002300137c82 */ /* 0x000fe20008000000 */
[----:B------:R-:W-:Y:S02]  /*55e0*/  UMOV UR20, UR36 ;  /* 0x0000002400147c82 */ /* 0x000fe40008000000 */
[----:B------:R-:W-:Y:S01]  /*55f0*/  IMAD.U32 R10, RZ, RZ, UR5 ;  /* 0x00000005ff0a7e24 */ /* 0x000fe2000f8e00ff */
[----:B------:R-:W-:Y:S01]  /*5600*/  UPRMT UR6, UR47, 0x654, UR17 ;  /* 0x000006542f067896 */ /* 0x000fe20008000011 */
        /* <DEDUP_REMOVED lines=9> */
.L_x_192:
[----:B------:R-:W-:Y:S01]  /*56a0*/  @!P1 IADD3 R6, P0, PT, R16, 0x580, RZ ;  /* 0x0000058010069810 */ /* 0x000fe20007f1e0ff */
[----:B------:R-:W-:Y:S01]  /*56b0*/  VOTEU.ALL UP0, P1 ;  /* 0x0000000000ff7886 */ /* 0x000fe20000800000 */
[----:B------:R-:W-:Y:S01]  /*56c0*/  UMOV UR6, 0x0 ;  /* 0x0000000000067882 */ /* 0x000fe20000000000 */
[----:B------:R-:W-:Y:S01]  /*56d0*/  UMOV UR7, 0x10000000 ;  /* 0x1000000000077882 */ /* 0x000fe20000000000 */
[----:B------:R-:W-:Y:S01]  /*56e0*/  @!P1 R2UR UR5, R6 ;  /* 0x00000000060592ca */ /* 0x000fe200000e0000 */
[----:B--2---:R-:W-:Y:S01]  /*56f0*/  @!P1 IMAD.X R0, RZ, RZ, R17, P0 ;  /* 0x000000ffff009224 */ /* 0x004fe200000e0611 */
[----:B------:R-:W-:Y:S01]  /*5700*/  @!UP0 UIADD3 UR10, UPT, UPT, UR34, 0x60, URZ ;  /* 0x00000060220a8890 */ /* 0x000fe2000fffe0ff */
[----:B------:R-:W-:Y:S01]  /*5710*/  R2UR UR16, R82 ;  /* 0x00000000521072ca */ /* 0x000fe200000e0000 */
[----:B------:R-:W-:Y:S01]  /*5720*/  @!UP0 UIADD3 UR8, UPT, UPT, UR21, 0x6200, URZ ;  /* 0x0000620015088890 */ /* 0x000fe2000fffe0ff */
[----:B------:R-:W-:Y:S01]  /*5730*/  ISETP.NE.AND P0, PT, R14, 0x2, PT ;  /* 0x000000020e00780c */ /* 0x000fe20003f05270 */
[----:B------:R-:W-:Y:S01]  /*5740*/  @!UP0 UIADD3 UR9, UPT, UPT, UR21, 0x58, URZ ;  /* 0x0000005815098890 */ /* 0x000fe2000fffe0ff */
[----:B------:R-:W-:Y:S01]  /*5750*/  @!P1 R2UR UR4, R0 ;  /* 0x00000000000492ca */ /* 0x000fe200000e0000 */
[----:B------:R-:W-:Y:S01]  /*5760*/  VOTEU.ALL UP0, P1 ;  /* 0x0000000000ff7886 */ /* 0x000fe20000800000 */
[----:B------:R-:W-:Y:S01]  /*5770*/  UMOV UR11, UR35 ;  /* 0x00000023000b7c82 */ /* 0x000fe20008000000 */
[----:B------:R-:W-:Y:S01]  /*5780*/  UMOV UR12, UR36 ;  /* 0x00000024000c7c82 */ /* 0x000fe20008000000 */
[----:B------:R-:W-:Y:S01]  /*5790*/  SEL R0, RZ, 0x1, P0 ;  /* 0x00000001ff007807 */ /* 0x000fe20000000000 */
[----:B------:R-:W-:Y:S01]  /*57a0*/  UIADD3 UR20, UPT, UPT, UR13, UR63, URZ ;  /* 0x0000003f0d147290 */ /* 0x000fe2000fffe0ff */
[----:B------:R-:W-:Y:S01]  /*57b0*/  IMAD.U32 R8, RZ, RZ, UR5 ;  /* 0x00000005ff087e24 */ /* 0x000fe2000f8e00ff */
[----:B------:R-:W-:Y:S01]  /*57c0*/  LOP3.LUT R15, R15, 0x1, RZ, 0x3c, !PT ;  /* 0x000000010f0f7812 */ /* 0x000fe200078e3cff */
[----:B------:R-:W-:Y:S01]  /*57d0*/  UPLOP3.LUT UP3, UPT, UPT, UPT, UPT, 0x80, 0x8 ;  /* 0x000000000008789c */ /* 0x000fe20003f6f070 */
[----:B------:R-:W-:Y:S01]  /*57e0*/  LOP3.LUT R13, R13, R0, RZ, 0x3c, !PT ;  /* 0x000000000d0d7212 */ /* 0x000fe200078e3cff */
[----:B------:R-:W-:Y:S01]  /*57f0*/  UIADD3 UR16, UPT, UPT, UR14, UR16, URZ ;  /* 0x000000100e107290 */ /* 0x000fe2000fffe0ff */
[----:B------:R-:W-:Y:S01]  /*5800*/  SEL R14, R14, RZ, P0 ;  /* 0x000000ff0e0e7207 */ /* 0x000fe20000000000 */
[----:B------:R-:W-:Y:S01]  /*5810*/  UMOV UR36, UR29 ;  /* 0x0000001d00247c82 */ /* 0x000fe20008000000 */
[----:B------:R-:W-:Y:S01]  /*5820*/  IMAD.U32 R9, RZ, RZ, UR4 ;  /* 0x00000004ff097e24 */ /* 0x000fe2000f8e00ff */
[----:B------:R-:W-:Y:S04]  /*5830*/  @!P1 R2UR UR4, R8 ;  /* 0x00000000080492ca */ /* 0x000fe800000e0000 */
[----:B------:R-:W-:Y:S11]  /*5840*/  @!P1 R2UR UR5, R9 ;  /* 0x00000000090592ca */ /* 0x000ff600000e0000 */
[----:B------:R-:W-:Y:S02]  /*5850*/  @!UPT UIADD3 URZ, UPT, UPT, URZ, URZ, URZ ;  /* 0x000000fffffff290 */ /* 0x000fe4000fffe0ff */
[----:B------:R2:W-:Y:S01]  /*5860*/  @!UP0 UTMALDG.3D [UR8], [UR4], desc[UR6] ;  /* 0x00000608040085b4 */ /* 0x0005e20008011000 */
[----:B------:R2:W-:Y:S01]  /*5870*/  @!P1 SYNCS.ARRIVE.TRANS64.RED.A0TR RZ, [UR21+0x58], R7 ;  /* 0x00005807ffff99a7 */ /* 0x0005e20008300415 */
[----:B------:R-:W-:Y:S01]  /*5880*/  SYNCS.ARRIVE.TRANS64.RED.A1T0 RZ, [UR37], RZ ;  /* 0x000000ffffff79a7 */ /* 0x000fe20008100425 */
[----:B------:R-:W-:Y:S05]  /*5890*/  BRA.U UP1, `(.L_x_100) ;  /* 0xfffffff101687547 */ /* 0x000fea000b83ffff */
[----:B------:R-:W-:-:S04]  /*58a0*/  SHF.L.U32 R3, R15, 0x1f, RZ ;  /* 0x0000001f0f037819 */ /* 0x000fc800000006ff */
[----:B------:R-:W3:Y:S02]  /*58b0*/  SYNCS.PHASECHK.TRANS64.TRYWAIT P0, [UR21+0x60], R3 ;  /* 0x00006003ff0075a7 */ /* 0x000ee40008001115 */
[----:B---3--:R-:W-:Y:S05]  /*58c0*/  @!P0 BRA `(.L_x_101) ;  /* 0x0000004c00d88947 */ /* 0x008fea0003800000 */
.L_x_194:
[----:B------:R-:W4:Y:S02]  /*58d0*/  SYNCS.PHASECHK.TRANS64.TRYWAIT P0, [UR21+0x68], R3 ;  /* 0x00006803ff0075a7 */ /* 0x000f240008001115 */
[----:B----4-:R-:W-:Y:S05]  /*58e0*/  @!P0 BRA `(.L_x_102) ;  /* 0x0000004c00e88947 */ /* 0x010fea0003800000 */
.L_x_196:
[----:B------:R-:W4:Y:S02]  /*58f0*/  SYNCS.PHASECHK.TRANS64.TRYWAIT P0, [UR21+0x70], R3 ;  /* 0x00007003ff0075a7 */ /* 0x000f240008001115 */
[----:B----4-:R-:W-:Y:S05]  /*5900*/  @!P0 BRA `(.L_x_103) ;  /* 0x0000004c00f88947 */ /* 0x010fea0003800000 */
.L_x_198:
[----:B---3--:R-:W-:-:S07]  /*5910*/  MOV R0, UR21 ;  /* 0x0000001500007c02 */ /* 0x008fce0008000f00 */
.L_x_104:
[----:B---3--:R-:W-:-:S04]  /*5920*/  SHF.L.U32 R3, R15, 0x1f, RZ ;  /* 0x0000001f0f037819 */ /* 0x008fc800000006ff */
[----:B------:R3:W4:Y:S03]  /*5930*/  SYNCS.PHASECHK.TRANS64.TRYWAIT P0, [R0+URZ+0x78], R3 ;  /* 0x00007803000075a7 */ /* 0x00072600080011ff */
[----:B----4-:R-:W-:Y:S05]  /*5940*/  @!P0 NANOSLEEP.SYNCS 0x989680 ;  /* 0x009896800000895d */ /* 0x010fea0003900000 */
[----:B------:R-:W4:Y:S02]  /*5950*/  @!P0 SYNCS.PHASECHK.TRANS64 P0, [R0+URZ+0x78], R3 ;  /* 0x00007803000085a7 */ /* 0x000f2400080010ff */
[----:B-12-4-:R-:W-:Y:S05]  /*5960*/  @P0 EXIT ;  /* 0x000000000000094d */ /* 0x016fea0003800000 */
[----:B------:R-:W-:Y:S05]  /*5970*/  BRA `(.L_x_104) ;  /* 0xfffffffc00e87947 */ /* 0x000fea000383ffff */
.L_x_89:
[----:B------:R-:W-:-:S06]  /*5980*/  UISETP.GE.AND UP0, UPT, UR18, 0x4, UPT ;  /* 0x000000041200788c */ /* 0x000fcc000bf06270 */
[----:B------:R-:W-:-:S13]  /*5990*/  PLOP3.LUT P0, PT, PT, PT, UP0, 0x80, 0x8 ;  /* 0x000000000008781c */ /* 0x000fda0003f0f008 */
[----:B------:R-:W-:Y:S05]  /*59a0*/  @!P0 EXIT ;  /* 0x000000000000894d */ /* 0x000fea0003800000 */
[----:B------:R-:W-:Y:S01]  /*59b0*/  BAR.SYNC.DEFER_BLOCKING 0x6, 0xa0 ;  /* 0x0182800000007b1d */ /* 0x000fe20000010000 */
[C---:B------:R-:W-:Y:S01]  /*59c0*/  IMAD.SHL.U32 R2, R94.reuse, 0x20, RZ ;  /* 0x000000205e027824 */ /* 0x040fe200078e00ff */
[C---:B------:R-:W-:Y:S01]  /*59d0*/  SHF.L.U32 R37, R94.reuse, 0x10, RZ ;  /* 0x000000105e257819 */ /* 0x040fe200000006ff */
[C---:B------:R-:W-:Y:S01]  /*59e0*/  IMAD.SHL.U32 R93, R94.reuse, 0x4, RZ ;  /* 0x000000045e5d7824 */ /* 0x040fe200078e00ff */
[----:B------:R-:W-:Y:S01]  /*59f0*/  LOP3.LUT R95, R94, 0x60, RZ, 0xc0, !PT ;  /* 0x000000605e5f7812 */ /* 0x000fe200078ec0ff */
[----:B------:R-:W-:Y:S01]  /*5a00*/  HFMA2 R86, -RZ, RZ, 0, 0 ;  /* 0x00000000ff567431 */ /* 0x000fe200000001ff */
[----:B------:R-:W-:Y:S02]  /*5a10*/  UMOV UR44, 0x400 ;  /* 0x00000400002c7882 */ /* 0x000fe40000000000 */
[----:B------:R-:W1:Y:S01]  /*5a20*/  LDC.64 R78, c[0x0][0x8b0] ;  /* 0x00022c00ff4e7b82 */ /* 0x000e620000000a00 */
[----:B------:R-:W-:Y:S01]  /*5a30*/  ULEA UR44, UR47, UR44, 0x18 ;  /* 0x0000002c2f2c7291 */ /* 0x000fe2000f8ec0ff */
[----:B------:R-:W-:Y:S01]  /*5a40*/  LOP3.LUT R6, R2, 0xc0, RZ, 0xc0, !PT ;  /* 0x000000c002067812 */ /* 0x000fe200078ec0ff */
[----:B------:R-:W2:Y:S01]  /*5a50*/  LDCU.64 UR6, c[0x0][0x890] ;  /* 0x00011200ff0677ac */ /* 0x000ea20008000a00 */
[----:B------:R-:W-:Y:S01]  /*5a60*/  LOP3.LUT R92, R94, 0x2, RZ, 0xc0, !PT ;  /* 0x000000025e5c7812 */ /* 0x000fe200078ec0ff */
[----:B------:R-:W-:Y:S01]  /*5a70*/  IMAD.MOV.U32 R90, RZ, RZ, 0x1 ;  /* 0x00000001ff5a7424 */ /* 0x000fe200078e00ff */
[----:B------:R-:W-:Y:S01]  /*5a80*/  LOP3.LUT R93, R6, 0x18, R93, 0xf8, !PT ;  /* 0x00000018065d7812 */ /* 0x000fe200078ef85d */
[----:B------:R-:W-:Y:S01]  /*5a90*/  UIADD3 UR4, UPT, UPT, UR44, 0x200, URZ ;  /* 0x000002002c047890 */ /* 0x000fe2000fffe0ff */
[----:B------:R-:W3:Y:S01]  /*5aa0*/  LDC.64 R76, c[0x0][0x8a8] ;  /* 0x00022a00ff4c7b82 */ /* 0x000ee20000000a00 */
[----:B------:R-:W-:Y:S01]  /*5ab0*/  LOP3.LUT R37, R37, 0x600000, RZ, 0xc0, !PT ;  /* 0x0060000025257812 */ /* 0x000fe200078ec0ff */
[----:B------:R-:W-:Y:S01]  /*5ac0*/  IMAD.MOV.U32 R36, RZ, RZ, RZ ;  /* 0x000000ffff247224 */ /* 0x000fe200078e00ff */
[----:B------:R-:W-:-:S02]  /*5ad0*/  LOP3.LUT R93, R93, 0xf20, R2, 0xf8, !PT ;  /* 0x00000f205d5d7812 */ /* 0x000fc400078ef802 */
[----:B------:R-:W-:Y:S01]  /*5ae0*/  CS2R R88, SRZ ;  /* 0x0000000000587805 */ /* 0x000fe2000001ff00 */
[----:B------:R-:W-:Y:S01]  /*5af0*/  IMAD.U32 R84, RZ, RZ, UR4 ;  /* 0x00000004ff547e24 */ /* 0x000fe2000f8e00ff */
[----:B------:R-:W-:Y:S01]  /*5b00*/  LOP3.LUT R94, R94, 0x4, RZ, 0xc0, !PT ;  /* 0x000000045e5e7812 */ /* 0x000fe200078ec0ff */
[----:B------:R-:W4:Y:S01]  /*5b10*/  LDCU UR60, c[0x0][0x370] ;  /* 0x00006e00ff3c77ac */ /* 0x000f220008000800 */
[----:B------:R-:W4:Y:S02]  /*5b20*/  LDS R0, [UR44+0x140] ;  /* 0x0001402cff007984 */ /* 0x000f240008000800 */
[----:B------:R-:W-:Y:S01]  /*5b30*/  LEA R93, R93, R84, 0x1 ;  /* 0x000000545d5d7211 */ /* 0x000fe200078e08ff */
[----:B------:R-:W1:Y:S01]  /*5b40*/  LDCU UR43, c[0x0][0xb0c] ;  /* 0x00016180ff2b77ac */ /* 0x000e620008000800 */
[----:B--2---:R-:W-:Y:S01]  /*5b50*/  IMAD.U32 R97, RZ, RZ, UR6 ;  /* 0x00000006ff617e24 */ /* 0x004fe2000f8e00ff */
[----:B------:R-:W-:Y:S02]  /*5b60*/  MOV R96, UR7 ;  /* 0x0000000700607c02 */ /* 0x000fe40008000f00 */
[--C-:B------:R-:W-:Y:S01]  /*5b70*/  IMAD R92, R92, -0x10, R93.reuse ;  /* 0xfffffff05c5c7824 */ /* 0x100fe200078e025d */
[----:B------:R-:W2:Y:S01]  /*5b80*/  LDCU UR39, c[0x0][0xb30] ;  /* 0x00016600ff2777ac */ /* 0x000ea20008000800 */
[----:B------:R-:W-:Y:S01]  /*5b90*/  IMAD R91, R94, -0x10, R93 ;  /* 0xfffffff05e5b7824 */ /* 0x000fe200078e025d */
[----:B------:R-:W1:Y:S01]  /*5ba0*/  LDCU.64 UR54, c[0x0][0x888] ;  /* 0x00011100ff3677ac */ /* 0x000e620008000a00 */
[----:B------:R-:W1:Y:S01]  /*5bb0*/  LDCU.64 UR40, c[0x0][0xb28] ;  /* 0x00016500ff2877ac */ /* 0x000e620008000a00 */
[----:B------:R-:W1:Y:S01]  /*5bc0*/  LDCU.128 UR56, c[0x0][0xb10] ;  /* 0x00016200ff3877ac */ /* 0x000e620008000c00 */
[----:B------:R-:W1:Y:S01]  /*5bd0*/  LDCU UR53, c[0x0][0x374] ;  /* 0x00006e80ff3577ac */ /* 0x000e620008000800 */
[----:B------:R-:W-:Y:S01]  /*5be0*/  UMOV UR52, URZ ;  /* 0x000000ff00347c82 */ /* 0x000fe20008000000 */
[----:B------:R-:W-:Y:S01]  /*5bf0*/  UMOV UR46, URZ ;  /* 0x000000ff002e7c82 */ /* 0x000fe20008000000 */
[----:B-1234-:R-:W-:-:S07]  /*5c00*/  IMAD.IADD R37, R0, 0x1, R37 ;  /* 0x0000000100257824 */ /* 0x01efce00078e0225 */
.L_x_148:
[----:B------:R-:W-:Y:S02]  /*5c10*/  LEA R3, R86, UR44, 0x3 ;  /* 0x0000002c56037c11 */ /* 0x000fe4000f8e18ff */
[----:B------:R-:W-:Y:S02]  /*5c20*/  SHF.L.U32 R0, R88, 0x1f, RZ ;  /* 0x0000001f58007819 */ /* 0x000fe400000006ff */
[----:B------:R-:W-:Y:S02]  /*5c30*/  LEA R5, R86, UR44, 0x4 ;  /* 0x0000002c56057c11 */ /* 0x000fe4000f8e20ff */
[----:B-1----:R-:W1:Y:S02]  /*5c40*/  SYNCS.PHASECHK.TRANS64.TRYWAIT P0, [R3+URZ+0x90], R0 ;  /* 0x00009000030075a7 */ /* 0x002e6400080011ff */
[----:B-12---:R-:W-:Y:S05]  /*5c50*/  @!P0 BRA `(.L_x_105) ;  /* 0x0000004c003c8947 */ /* 0x006fea0003800000 */
.L_x_199:
[----:B------:R-:W2:Y:S01]  /*5c60*/  LDS.128 R4, [R5+0x120] ;  /* 0x0001200005047984 */ /* 0x000ea20000000c00 */
        /* <DEDUP_REMOVED lines=10> */
[----:B------:R-:W-:Y:S01]  /*5d10*/  PLOP3.LUT P0, PT, PT, PT, UP1, 0x80, 0x8 ;  /* 0x000000000008781c */ /* 0x000fe20003f0f018 */
[----:B------:R-:W-:Y:S11]  /*5d20*/  UP2UR UR62, UPR, URZ, 0x2 ;  /* 0x00000002ff3e7883 */ /* 0x000ff60008000000 */
[----:B------:R-:W-:Y:S01]  /*5d30*/  @!UPT UIADD3 URZ, UPT, UPT, URZ, URZ, URZ ;  /* 0x000000fffffff290 */ /* 0x000fe2000fffe0ff */
[----:B-1----:R-:W-:Y:S02]  /*5d40*/  @P0 SHF.R.U32.HI R0, RZ, 0x10, R5 ;  /* 0x00000010ff000819 */ /* 0x002fe40000011605 */
        /* <DEDUP_REMOVED lines=12> */
[----:B------:R-:W2:Y:S01]  /*5e10*/  LDCU UR12, c[0x0][0xb20] ;  /* 0x00016400ff0c77ac */ /* 0x000ea20008000800 */
[----:B------:R-:W-:Y:S02]  /*5e20*/  UIMAD.WIDE.U32 UR4, UR53, UR59, URZ ;  /* 0x0000003b350472a5 */ /* 0x000fe4000f8e00ff */
[----:B------:R-:W-:Y:S02]  /*5e30*/  UIMAD.WIDE.U32 UR6, UR60, UR56, URZ ;  /* 0x000000383c0672a5 */ /* 0x000fe4000f8e00ff */
[----:B------:R-:W-:Y:S02]  /*5e40*/  UISETP.NE.AND UP0, UPT, UR58, 0x1, UPT ;  /* 0x000000013a00788c */ /* 0x000fe4000bf05270 */
[----:B------:R-:W-:Y:S02]  /*5e50*/  UIMAD.WIDE.U32 UR8, UR37, UR59, URZ ;  /* 0x0000003b250872a5 */ /* 0x000fe4000f8e00ff */
[----:B------:R-:W-:Y:S02]  /*5e60*/  UIMAD.WIDE.U32 UR10, UR38, UR56, URZ ;  /* 0x00000038260a72a5 */ /* 0x000fe4000f8e00ff */
[----:B------:R-:W-:Y:S02]  /*5e70*/  UISETP.NE.AND UP1, UPT, UR43, 0x1, UPT ;  /* 0x000000012b00788c */ /* 0x000fe4000bf25270 */
[----:B------:R-:W-:Y:S01]  /*5e80*/  UISETP.NE.AND UP2, UPT, UR42, 0x1, UPT ;  /* 0x000000012a00788c */ /* 0x000fe2000bf45270 */
[----:B------:R-:W-:Y:S02]  /*5e90*/  UMOV UR4, UR5 ;  /* 0x0000000500047c82 */ /* 0x000fe40008000000 */
[----:B--2---:R-:W-:Y:S03]  /*5ea0*/  USHF.R.U32.HI UR5, URZ, UR12, UR4 ;  /* 0x0000000cff057299 */ /* 0x004fe60008011604 */
[----:B------:R-:W-:Y:S02]  /*5eb0*/  UMOV UR4, UR7 ;  /* 0x0000000700047c82 */ /* 0x000fe40008000000 */
[----:B------:R-:W-:Y:S02]  /*5ec0*/  USHF.R.U32.HI UR7, URZ, UR57, UR4 ;  /* 0x00000039ff077299 */ /* 0x000fe40008011604 */
[----:B------:R-:W-:Y:S02]  /*5ed0*/  USEL UR4, UR53, UR5, !UP0 ;  /* 0x0000000535047287 */ /* 0x000fe4000c000000 */
[----:B------:R-:W-:Y:S01]  /*5ee0*/  USEL UR7, UR60, UR7, !UP1 ;  /* 0x000000073c077287 */ /* 0x000fe2000c800000 */
[----:B------:R-:W-:Y:S01]  /*5ef0*/  UMOV UR5, UR9 ;  /* 0x0000000900057c82 */ /* 0x000fe20008000000 */
[----:B------:R-:W-:Y:S02]  /*5f00*/  UIMAD.WIDE.U32 UR8, UR4, UR40, URZ ;  /* 0x00000028040872a5 */ /* 0x000fe4000f8e00ff */
[----:B------:R-:W-:Y:S03]  /*5f10*/  USHF.R.U32.HI UR6, URZ, UR12, UR5 ;  /* 0x0000000cff067299 */ /* 0x000fe60008011605 */
[----:B------:R-:W-:Y:S01]  /*5f20*/  UMOV UR5, UR11 ;  /* 0x0000000b00057c82 */ /* 0x000fe20008000000 */
[----:B------:R-:W-:Y:S02]  /*5f30*/  UIMAD.WIDE.U32 UR10, UR7, UR40, URZ ;  /* 0x00000028070a72a5 */ /* 0x000fe4000f8e00ff */
[----:B------:R-:W-:Y:S02]  /*5f40*/  USHF.R.U32.HI UR12, URZ, UR57, UR5 ;  /* 0x00000039ff0c7299 */ /* 0x000fe40008011605 */
[----:B------:R-:W-:Y:S01]  /*5f50*/  USEL UR6, UR37, UR6, !UP0 ;  /* 0x0000000625067287 */ /* 0x000fe2000c000000 */
[----:B------:R-:W-:Y:S02]  /*5f60*/  UMOV UR5, UR9 ;  /* 0x0000000900057c82 */ /* 0x000fe40008000000 */
[----:B------:R-:W-:Y:S01]  /*5f70*/  UMOV UR10, UR11 ;  /* 0x0000000b000a7c82 */ /* 0x000fe20008000000 */
[----:B------:R-:W-:Y:S02]  /*5f80*/  @UP2 USHF.R.U32.HI UR4, URZ, UR41, UR5 ;  /* 0x00000029ff042299 */ /* 0x000fe40008011605 */
[----:B------:R-:W-:Y:S02]  /*5f90*/  @UP2 USHF.R.U32.HI UR7, URZ, UR41, UR10 ;  /* 0x00000029ff072299 */ /* 0x000fe4000801160a */
[----:B------:R-:W-:Y:S02]  /*5fa0*/  UIMAD UR4, UR42, UR4, URZ ;  /* 0x000000042a0472a4 */ /* 0x000fe4000f8e02ff */
        /* <DEDUP_REMOVED lines=8> */
[----:B------:R-:W-:Y:S02]  /*6030*/  USEL UR11, UR6, UR4, !UP2 ;  /* 0x00000004060b7287 */ /* 0x000fe4000d000000 */
[----:B------:R-:W-:Y:S02]  /*6040*/  UIADD3 UR8, UPT, UPT, -UR5, URZ, URZ ;  /* 0x000000ff05087290 */ /* 0x000fe4000fffe1ff */
[----:B------:R-:W-:Y:S01]  /*6050*/  UIADD3 UR10, UPT, UPT, -UR11, URZ, URZ ;  /* 0x000000ff0b0a7290 */ /* 0x000fe2000fffe1ff */
[----:B------:R-:W-:Y:S01]  /*6060*/  @!UP0 UMOV UR4, UR9 ;  /* 0x0000000900048c82 */ /* 0x000fe20008000000 */
[----:B------:R-:W-:Y:S02]  /*6070*/  UIADD3 UR9, UPT, UPT, -UR6, URZ, URZ ;  /* 0x000000ff06097290 */ /* 0x000fe4000fffe1ff */
[----:B------:R-:W-:Y:S02]  /*6080*/  @!UP0 USHF.R.U32.HI UR4, URZ, UR41, UR4 ;  /* 0x00000029ff048299 */ /* 0x000fe40008011604 */
[----:B------:R-:W-:Y:S02]  /*6090*/  UIMAD UR10, UR42, UR10, UR6 ;  /* 0x0000000a2a0a72a4 */ /* 0x000fe4000f8e0206 */
[----:B------:R-:W-:Y:S04]  /*60a0*/  @!UP0 USEL UR4, UR5, UR4, !UP2 ;  /* 0x0000000405048287 */ /* 0x000fe8000d000000 */
[----:B------:R-:W-:Y:S02]  /*60b0*/  @!UP0 UIMAD UR10, UR7, UR10, UR4 ;  /* 0x0000000a070a82a4 */ /* 0x000fe4000f8e0204 */
[----:B------:R-:W-:Y:S02]  /*60c0*/  @!UP0 UIADD3 UR11, UPT, UPT, UR11, -UR4, URZ ;  /* 0x800000040b0b8290 */ /* 0x000fe4000fffe0ff */
[----:B------:R-:W-:Y:S02]  /*60d0*/  UIMAD UR7, UR43, UR8, UR38 ;  /* 0x000000082b0772a4 */ /* 0x000fe4000f8e0226 */
[----:B------:R-:W-:Y:S02]  /*60e0*/  @!UP0 UIMAD UR6, UR11, UR42, UR5 ;  /* 0x0000002a0b0682a4 */ /* 0x000fe4000f8e0205 */
[----:B------:R-:W-:Y:S01]  /*60f0*/  UIMAD UR4, UR58, UR9, UR37 ;  /* 0x000000093a0472a4 */ /* 0x000fe2000f8e0225 */
[----:B------:R-:W-:Y:S02]  /*6100*/  @!UP0 UMOV UR5, UR10 ;  /* 0x0000000a00058c82 */ /* 0x000fe40008000000 */
[----:B------:R-:W-:Y:S02]  /*6110*/  UIMAD UR38, UR5, UR43, UR7 ;  /* 0x0000002b052672a4 */ /* 0x000fe4000f8e0207 */
[----:B------:R-:W-:Y:S11]  /*6120*/  UIMAD UR37, UR6, UR58, UR4 ;  /* 0x0000003a062572a4 */ /* 0x000ff6000f8e0204 */
[----:B------:R-:W-:Y:S01]  /*6130*/  @!UPT UIADD3 URZ, UPT, UPT, URZ, URZ, URZ ;  /* 0x000000fffffff290 */ /* 0x000fe2000fffe0ff */
.L_x_106:
[----:B------:R-:W-:Y:S01]  /*6140*/  UISETP.NE.AND UP0, UPT, UR39, 0x1, UPT ;  /* 0x000000012700788c */ /* 0x000fe2000bf05270 */
[----:B------:R-:W-:Y:S01]  /*6150*/  LOP3.LUT P0, RZ, R84, 0x1b0, RZ, 0xc0, !PT ;  /* 0x000001b054ff7812 */ /* 0x000fe2000780c0ff */
[----:B------:R-:W-:Y:S01]  /*6160*/  USHF.L.U32 UR50, UR16, 0x7, URZ ;  /* 0x0000000710327899 */ /* 0x000fe200080006ff */
[----:B------:R-:W-:Y:S01]  /*6170*/  BSSY.RECONVERGENT B6, `(.L_x_107) ;  /* 0x0000034000067945 */ /* 0x000fe20003800200 */
[----:B------:R-:W-:Y:S01]  /*6180*/  USHF.L.U32 UR49, UR20, 0x7, URZ ;  /* 0x0000000714317899 */ /* 0x000fe200080006ff */
[----:B------:R-:W-:Y:S06]  /*6190*/  IADD3 R86, PT, PT, R86, 0x1, RZ ;  /* 0x0000000156567810 */ /* 0x000fec0007ffe0ff */
[----:B------:R-:W2:Y:S01]  /*61a0*/  @!UP0 LDCU.128 UR12, c[0x0][0xb10] ;  /* 0x00016200ff0c87ac */ /* 0x000ea20008000c00 */
[----:B------:R-:W3:Y:S01]  /*61b0*/  @!UP0 LDCU UR5, c[0x0][0xb0c] ;  /* 0x00016180ff0587ac */ /* 0x000ee20008000800 */
[----:B------:R-:W4:Y:S01]  /*61c0*/  @!UP0 LDCU UR10, c[0x0][0xb20] ;  /* 0x00016400ff0a87ac */ /* 0x000f220008000800 */
[----:B--2---:R-:W-:Y:S02]  /*61d0*/  UIMAD.WIDE.U32 UR8, UR38, UR12, URZ ;  /* 0x0000000c260872a5 */ /* 0x004fe4000f8e00ff */
[----:B------:R-:W-:Y:S02]  /*61e0*/  UIMAD.WIDE.U32 UR6, UR37, UR15, URZ ;  /* 0x0000000f250672a5 */ /* 0x000fe4000f8e00ff */
[----:B------:R-:W-:Y:S03]  /*61f0*/  @!UP0 UISETP.NE.AND UP1, UPT, UR14, 0x1, UPT ;  /* 0x000000010e00888c */ /* 0x000fe6000bf25270 */
[----:B------:R-:W-:Y:S01]  /*6200*/  @!UP0 UMOV UR4, UR9 ;  /* 0x0000000900048c82 */ /* 0x000fe20008000000 */
[----:B---3--:R-:W-:Y:S02]  /*6210*/  @!UP0 UISETP.NE.AND UP2, UPT, UR5, 0x1, UPT ;  /* 0x000000010500888c */ /* 0x008fe4000bf45270 */
[----:B------:R-:W-:Y:S01]  /*6220*/  @!UP0 USHF.R.U32.HI UR4, URZ, UR13, UR4 ;  /* 0x0000000dff048299 */ /* 0x000fe20008011604 */
[----:B------:R-:W-:Y:S02]  /*6230*/  @!UP0 UMOV UR6, UR7 ;  /* 0x0000000700068c82 */ /* 0x000fe40008000000 */
[----:B----4-:R-:W-:Y:S02]  /*6240*/  @!UP0 USHF.R.U32.HI UR6, URZ, UR10, UR6 ;  /* 0x0000000aff068299 */ /* 0x010fe40008011606 */
[----:B------:R-:W-:Y:S02]  /*6250*/  @!UP0 USEL UR7, UR38, UR4, !UP2 ;  /* 0x0000000426078287 */ /* 0x000fe4000d000000 */
[----:B------:R-:W-:Y:S04]  /*6260*/  @!UP0 USEL UR6, UR37, UR6, !UP1 ;  /* 0x0000000625068287 */ /* 0x000fe8000c800000 */
[----:B------:R-:W-:Y:S02]  /*6270*/  @!UP0 UIADD3 UR4, UPT, UPT, -UR7, UR6, URZ ;  /* 0x0000000607048290 */ /* 0x000fe4000fffe1ff */
[----:B------:R-:W-:Y:S02]  /*6280*/  @!UP0 UIADD3 UR6, UPT, UPT, UR7, -UR6, URZ ;  /* 0x8000000607068290 */ /* 0x000fe4000fffe0ff */
[----:B------:R-:W-:Y:S02]  /*6290*/  @!UP0 UIMAD UR38, UR4, UR5, UR38 ;  /* 0x00000005042682a4 */ /* 0x000fe4000f8e0226 */
[----:B------:R-:W-:Y:S01]  /*62a0*/  @!UP0 UIMAD UR37, UR6, UR14, UR37 ;  /* 0x0000000e062582a4 */ /* 0x000fe2000f8e0225 */
[----:B------:R-:W-:Y:S11]  /*62b0*/  @!P0 BRA `(.L_x_108) ;  /* 0x00000000007c8947 */ /* 0x000ff60003800000 */
[----:B------:R-:W2:Y:S01]  /*62c0*/  LDCU.64 UR8, c[0x4][0x80] ;  /* 0x01001000ff0877ac */ /* 0x000ea20008000a00 */
[----:B------:R-:W-:Y:S01]  /*62d0*/  MOV R2, 0x0 ;  /* 0x0000000000027802 */ /* 0x000fe20000000f00 */
[----:B------:R-:W-:Y:S02]  /*62e0*/  HFMA2 R12, -RZ, RZ, 0, 5.9604644775390625e-08 ;  /* 0x00000001ff0c7431 */ /* 0x000fe400000001ff */
[----:B------:R-:W-:Y:S01]  /*62f0*/  IMAD.MOV.U32 R8, RZ, RZ, 0x70 ;  /* 0x00000070ff087424 */ /* 0x000fe200078e00ff */
[----:B------:R3:W4:Y:S01]  /*6300*/  LDC.64 R14, c[0x4][R2] ;  /* 0x01000000020e7b82 */ /* 0x0007220000000a00 */
[----:B------:R-:W1:Y:S01]  /*6310*/  LDCU.64 UR6, c[0x4][0x88] ;  /* 0x01001100ff0677ac */ /* 0x000e620008000a00 */
[----:B------:R-:W-:Y:S01]  /*6320*/  IMAD.MOV.U32 R13, RZ, RZ, RZ ;  /* 0x000000ffff0d7224 */ /* 0x000fe200078e00ff */
[----:B------:R-:W1:Y:S01]  /*6330*/  LDCU.64 UR4, c[0x4][0x8] ;  /* 0x01000100ff0477ac */ /* 0x000e620008000a00 */
[----:B--2---:R-:W-:Y:S01]  /*6340*/  MOV R5, UR9 ;  /* 0x0000000900057c02 */ /* 0x004fe20008000f00 */
[----:B------:R-:W-:Y:S01]  /*6350*/  IMAD.U32 R4, RZ, RZ, UR8 ;  /* 0x00000008ff047e24 */ /* 0x000fe2000f8e00ff */
[----:B-1----:R-:W-:Y:S01]  /*6360*/  MOV R7, UR7 ;  /* 0x0000000700077c02 */ /* 0x002fe20008000f00 */
[----:B------:R-:W-:Y:S01]  /*6370*/  IMAD.U32 R6, RZ, RZ, UR6 ;  /* 0x00000006ff067e24 */ /* 0x000fe2000f8e00ff */
[----:B------:R-:W-:Y:S01]  /*6380*/  MOV R11, UR5 ;  /* 0x00000005000b7c02 */ /* 0x000fe20008000f00 */
[----:B------:R-:W-:Y:S02]  /*6390*/  IMAD.U32 R10, RZ, RZ, UR4 ;  /* 0x00000004ff0a7e24 */ /* 0x000fe4000f8e00ff */
[----:B------:R-:W-:Y:S07]  /*63a0*/  LEPC R20, `(.L_x_109) ;  /* 0x000000001014794e */ /* 0x000fee0000000000 */
[----:B---345:R-:W-:Y:S05]  /*63b0*/  CALL.ABS.NOINC R14 ;  /* 0x000000000e007343 */ /* 0x038fea0003c00000 */
.L_x_109:
[----:B------:R-:W1:Y:S01]  /*63c0*/  LDCU.64 UR8, c[0x4][0x80] ;  /* 0x01001000ff0877ac */ /* 0x000e620008000a00 */
[----:B------:R-:W2:Y:S01]  /*63d0*/  LDC.64 R2, c[0x4][R2] ;  /* 0x0100000002027b82 */ /* 0x000ea20000000a00 */
[----:B------:R-:W-:Y:S02]  /*63e0*/  HFMA2 R12, -RZ, RZ, 0, 5.9604644775390625e-08 ;  /* 0x00000001ff0c7431 */ /* 0x000fe400000001ff */
[----:B------:R-:W-:Y:S02]  /*63f0*/  IMAD.MOV.U32 R8, RZ, RZ, 0x70 ;  /* 0x00000070ff087424 */ /* 0x000fe400078e00ff */
[----:B------:R-:W-:Y:S01]  /*6400*/  IMAD.MOV.U32 R13, RZ, RZ, RZ ;  /* 0x000000ffff0d7224 */ /* 0x000fe200078e00ff */
[----:B------:R-:W3:Y:S01]  /*6410*/  LDCU.64 UR6, c[0x4][0x88] ;  /* 0x01001100ff0677ac */ /* 0x000ee20008000a00 */
[----:B------:R-:W4:Y:S01]  /*6420*/  LDCU.64 UR4, c[0x4][0x8] ;  /* 0x01000100ff0477ac */ /* 0x000f220008000a00 */
[----:B-1----:R-:W-:Y:S02]  /*6430*/  MOV R4, UR8 ;  /* 0x0000000800047c02 */ /* 0x002fe40008000f00 */
[----:B------:R-:W-:Y:S02]  /*6440*/  MOV R5, UR9 ;  /* 0x0000000900057c02 */ /* 0x000fe40008000f00 */
[----:B---3--:R-:W-:Y:S01]  /*6450*/  MOV R7, UR7 ;  /* 0x0000000700077c02 */ /* 0x008fe20008000f00 */
[----:B------:R-:W-:Y:S01]  /*6460*/  IMAD.U32 R6, RZ, RZ, UR6 ;  /* 0x00000006ff067e24 */ /* 0x000fe2000f8e00ff */
[----:B----4-:R-:W-:Y:S01]  /*6470*/  MOV R11, UR5 ;  /* 0x00000005000b7c02 */ /* 0x010fe20008000f00 */
[----:B------:R-:W-:Y:S02]  /*6480*/  IMAD.U32 R10, RZ, RZ, UR4 ;  /* 0x00000004ff0a7e24 */ /* 0x000fe4000f8e00ff */
[----:B------:R-:W-:Y:S07]  /*6490*/  LEPC R20, `(.L_x_108) ;  /* 0x000000001014794e */ /* 0x000fee0000000000 */
[----:B--2---:R-:W-:Y:S05]  /*64a0*/  CALL.ABS.NOINC R2 ;  /* 0x0000000002007343 */ /* 0x004fea0003c00000 */
.L_x_108:
[----:B------:R-:W-:Y:S05]  /*64b0*/  BSYNC.RECONVERGENT B6 ;  /* 0x0000000000067941 */ /* 0x000fea0003800200 */
.L_x_107:
[----:B------:R-:W-:Y:S02]  /*64c0*/  R2UR UR6, R83 ;  /* 0x00000000530672ca */ /* 0x000fe400000e0000 */
[----:B------:R-:W-:Y:S02]  /*64d0*/  R2UR UR5, R97 ;  /* 0x00000000610572ca */ /* 0x000fe400000e0000 */
[----:B------:R-:W-:Y:S02]  /*64e0*/  R2UR UR4, R96 ;  /* 0x00000000600472ca */ /* 0x000fe400000e0000 */
[----:B------:R-:W-:Y:S02]  /*64f0*/  ISETP.NE.U32.AND P4, PT, R78, RZ, PT ;  /* 0x000000ff4e00720c */ /* 0x000fe40003f85070 */
[----:B------:R-:W-:Y:S02]  /*6500*/  ISETP.NE.U32.AND P2, PT, RZ, UR54, PT ;  /* 0x00000036ff007c0c */ /* 0x000fe4000bf45070 */
[----:B------:R-:W-:Y:S02]  /*6510*/  ISETP.NE.AND.EX P4, PT, R79, RZ, PT, P4 ;  /* 0x000000ff4f00720c */ /* 0x000fe40003f85340 */
[----:B------:R-:W-:Y:S01]  /*6520*/  ISETP.NE.AND.EX P2, PT, RZ, UR55, PT, P2 ;  /* 0x00000037ff007c0c */ /* 0x000fe2000bf45320 */
[----:B------:R-:W-:Y:S02]  /*6530*/  UISETP.NE.AND UP2, UPT, UR6, URZ, UPT ;  /* 0x000000ff0600728c */ /* 0x000fe4000bf45270 */
[----:B------:R-:W-:Y:S04]  /*6540*/  UISETP.NE.U32.AND UP0, UPT, UR5, URZ, UPT ;  /* 0x000000ff0500728c */ /* 0x000fe8000bf05070 */
[----:B------:R-:W-:Y:S01]  /*6550*/  UISETP.NE.AND.EX UP1, UPT, UR4, URZ, UPT, UP0 ;  /* 0x000000ff0400728c */ /* 0x000fe2000bf25300 */
[----:B------:R-:W-:Y:S01]  /*6560*/  PLOP3.LUT P1, PT, PT, PT, UP2, 0x80, 0x8 ;  /* 0x000000000008781c */ /* 0x000fe20003f2f028 */
[----:B------:R-:W-:Y:S03]  /*6570*/  UPLOP3.LUT UP0, UPT, UPT, UPT, UPT, 0x40, 0x4 ;  /* 0x000000000004789c */ /* 0x000fe60003f0e870 */
[----:B------:R-:W-:Y:S06]  /*6580*/  @UP2 UPLOP3.LUT UP0, UPT, UPT, UPT, UP1, 0x80, 0x8 ;  /* 0x000000000008289c */ /* 0x000fec0003f0f010 */
[----:B------:R-:W-:Y:S01]  /*6590*/  PLOP3.LUT P0, PT, PT, PT, UP0, 0x80, 0x8 ;  /* 0x000000000008781c */ /* 0x000fe20003f0f008 */
[----:B------:R-:W-:Y:S01]  /*65a0*/  @!UPT UIADD3 URZ, UPT, UPT, URZ, URZ, URZ ;  /* 0x000000fffffff290 */ /* 0x000fe2000fffe0ff */
[----:B------:R-:W-:Y:S11]  /*65b0*/  BRA.U !UP1, `(.L_x_110) ;  /* 0x0000000109407547 */ /* 0x000ff6000b800000 */
[----:B------:R-:W-:Y:S01]  /*65c0*/  UISETP.NE.U32.AND UP0, UPT, UR54, URZ, UPT ;  /* 0x000000ff3600728c */ /* 0x000fe2000bf05070 */
[----:B------:R-:W-:Y:S01]  /*65d0*/  R2UR UR6, R97 ;  /* 0x00000000610672ca */ /* 0x000fe200000e0000 */
[----:B------:R-:W2:Y:S01]  /*65e0*/  LDCU.64 UR8, c[0x0][0x358] ;  /* 0x00006b00ff0877ac */ /* 0x000ea20008000a00 */
[----:B------:R-:W-:Y:S02]  /*65f0*/  HFMA2 R80, -RZ, RZ, 0, 5.9604644775390625e-08 ;  /* 0x00000001ff507431 */ /* 0x000fe400000001ff */
[----:B-1----:R-:W-:Y:S01]  /*6600*/  IMAD.MOV.U32 R0, RZ, RZ, 0x1 ;  /* 0x00000001ff007424 */ /* 0x002fe200078e00ff */
[----:B------:R-:W-:Y:S06]  /*6610*/  UISETP.NE.AND.EX UP0, UPT, UR55, URZ, UPT, UP0 ;  /* 0x000000ff3700728c */ /* 0x000fec000bf05300 */
[----:B------:R-:W-:Y:S05]  /*6620*/  PLOP3.LUT P3, PT, PT, PT, UP0, 0x80, 0x8 ;  /* 0x000000000008781c */ /* 0x000fea0003f6f008 */
[----:B------:R-:W1:Y:S01]  /*6630*/  @UP0 LDCU.64 UR4, c[0x0][0x888] ;  /* 0x00011100ff0407ac */ /* 0x000e620008000a00 */
[----:B------:R-:W-:Y:S07]  /*6640*/  @UP0 UIMAD UR6, UR36, UR6, URZ ;  /* 0x00000006240602a4 */ /* 0x000fee000f8e02ff */
[----:B------:R-:W-:Y:S01]  /*6650*/  @!P3 PRMT R80, R0, 0x7610, R80 ;  /* 0x000076100050b816 */ /* 0x000fe20000000050 */
[----:B-1----:R-:W-:Y:S06]  /*6660*/  @UP0 UIMAD.WIDE UR4, UR6, 0x4, UR4 ;  /* 0x00000004060408a5 */ /* 0x002fec000f8e0204 */
[----:B------:R-:W-:Y:S02]  /*6670*/  IMAD.U32 R2, RZ, RZ, UR4 ;  /* 0x00000004ff027e24 */ /* 0x000fe4000f8e00ff */
[----:B------:R-:W-:Y:S03]  /*6680*/  IMAD.U32 R3, RZ, RZ, UR5 ;  /* 0x00000005ff037e24 */ /* 0x000fe6000f8e00ff */
[----:B------:R-:W1:Y:S02]  /*6690*/  @!UP0 LDCU UR4, c[0x0][0x880] ;  /* 0x00011000ff0487ac */ /* 0x000e640008000800 */
[----:B--2--5:R2:W5:Y:S02]  /*66a0*/  @P3 LDG.E R41, desc[UR8][R2.64] ;  /* 0x0000000802293981 */ /* 0x024564000c1e1900 */
[----:B-12---:R-:W-:Y:S02]  /*66b0*/  @!P3 MOV R41, UR4 ;  /* 0x000000040029bc02 */ /* 0x006fe40008000f00 */
.L_x_110:
[----:B------:R-:W-:Y:S05]  /*66c0*/  @!P4 BRA `(.L_x_111) ;  /* 0x000000000024c947 */ /* 0x000fea0003800000 */
[----:B------:R-:W-:Y:S01]  /*66d0*/  ISETP.NE.U32.AND P3, PT, R76, RZ, PT ;  /* 0x000000ff4c00720c */ /* 0x000fe20003f65070 */
[----:B------:R-:W2:Y:S03]  /*66e0*/  LDCU.64 UR4, c[0x0][0x358] ;  /* 0x00006b00ff0477ac */ /* 0x000ea60008000a00 */
[----:B------:R-:W-:Y:S11]  /*66f0*/  ISETP.NE.AND.EX P3, PT, R77, RZ, PT, P3 ;  /* 0x000000ff4d00720c */ /* 0x000ff60003f65330 */
[----:B------:R-:W-:Y:S02]  /*6700*/  @!UPT UIADD3 URZ, UPT, UPT, URZ, URZ, URZ ;  /* 0x000000fffffff290 */ /* 0x000fe4000fffe0ff */
[----:B------:R-:W3:Y:S01]  /*6710*/  @P3 LDC.64 R2, c[0x0][0x8a8] ;  /* 0x00022a00ff023b82 */ /* 0x000ee20000000a00 */
[----:B-1----:R-:W-:Y:S04]  /*6720*/  @P3 IMAD R0, R78, UR36, RZ ;  /* 0x000000244e003c24 */ /* 0x002fe8000f8e02ff */
[----:B---3--:R-:W-:Y:S05]  /*6730*/  @P3 IMAD.WIDE R2, R0, 0x4, R2 ;  /* 0x0000000400023825 */ /* 0x008fea00078e0202 */
[----:B--2--5:R2:W5:Y:S02]  /*6740*/  @P3 LDG.E R38, desc[UR4][R2.64] ;  /* 0x0000000402263981 */ /* 0x024564000c1e1900 */
[----:B--2---:R-:W3:Y:S02]  /*6750*/  @!P3 LDC R38, c[0x0][0x8a0] ;  /* 0x00022800ff26bb82 */ /* 0x004ee40000000800 */
.L_x_111:
[----:B-----5:R-:W-:Y:S01]  /*6760*/  FSETP.NEU.AND P3, PT, R41, RZ, PT ;  /* 0x000000ff2900720b */ /* 0x020fe20003f6d000 */
[----:B------:R-:W-:Y:S01]  /*6770*/  BSSY B1, `(.L_x_112) ;  /* 0x0000039000017945 */ /* 0x000fe20003800000 */
[----:B------:R-:W-:Y:S01]  /*6780*/  SEL R3, RZ, 0xffffffff, P2 ;  /* 0xffffffffff037807 */ /* 0x000fe20001000000 */
[----:B------:R-:W-:Y:S01]  /*6790*/  IMAD.MOV.U32 R47, RZ, RZ, 0x1 ;  /* 0x00000001ff2f7424 */ /* 0x000fe200078e00ff */
[----:B------:R-:W-:Y:S01]  /*67a0*/  @P1 LOP3.LUT P2, RZ, R80, 0xff, RZ, 0xc0, !PT ;  /* 0x000000ff50ff1812 */ /* 0x000fe2000784c0ff */
[----:B------:R-:W-:Y:S01]  /*67b0*/  IMAD R39, R36, 0x80, R37 ;  /* 0x0000008024277824 */ /* 0x000fe200078e0225 */
[----:B------:R-:W-:Y:S01]  /*67c0*/  @P1 SEL R2, RZ, 0xffffffff, P3 ;  /* 0xffffffffff021807 */ /* 0x000fe20001800000 */
[----:B------:R-:W-:Y:S01]  /*67d0*/  IMAD R87, R94, -0x10, R92 ;  /* 0xfffffff05e577824 */ /* 0x000fe200078e025c */
[----:B------:R-:W-:Y:S01]  /*67e0*/  LOP3.LUT R90, R90, 0x1, RZ, 0x3c, !PT ;  /* 0x000000015a5a7812 */ /* 0x000fe200078e3cff */
[----:B------:R-:W-:Y:S01]  /*67f0*/  IMAD.MOV.U32 R46, RZ, RZ, RZ ;  /* 0x000000ffff2e7224 */ /* 0x000fe200078e00ff */
[----:B------:R-:W-:Y:S02]  /*6800*/  @P0 SEL R2, R3, R2, !P2 ;  /* 0x0000000203020207 */ /* 0x000fe40005000000 */
[----:B------:R-:W-:Y:S02]  /*6810*/  CS2R R74, SRZ ;  /* 0x00000000004a7805 */ /* 0x000fe4000001ff00 */
[----:B------:R-:W-:Y:S02]  /*6820*/  LEA R99, R36, UR44, 0x3 ;  /* 0x0000002c24637c11 */ /* 0x000fe4000f8e18ff */
[----:B------:R-:W-:Y:S02]  /*6830*/  CS2R R72, SRZ ;  /* 0x0000000000487805 */ /* 0x000fe4000001ff00 */
[----:B------:R-:W-:Y:S02]  /*6840*/  @P1 LOP3.LUT R2, R2, 0x1, RZ, 0xc0, !PT ;  /* 0x0000000102021812 */ /* 0x000fe400078ec0ff */
[----:B------:R-:W-:Y:S02]  /*6850*/  CS2R R66, SRZ ;  /* 0x0000000000427805 */ /* 0x000fe4000001ff00 */
[----:B-1----:R-:W-:Y:S02]  /*6860*/  SHF.L.U32 R0, R89, 0x1f, RZ ;  /* 0x0000001f59007819 */ /* 0x002fe400000006ff */
[----:B------:R-:W-:Y:S02]  /*6870*/  CS2R R64, SRZ ;  /* 0x0000000000407805 */ /* 0x000fe4000001ff00 */
[----:B------:R-:W-:Y:S02]  /*6880*/  ISETP.NE.U32.OR P5, PT, R2, 0x1, !P1 ;  /* 0x000000010200780c */ /* 0x000fe40004fa5470 */
[----:B------:R-:W-:Y:S02]  /*6890*/  CS2R R58, SRZ ;  /* 0x00000000003a7805 */ /* 0x000fe4000001ff00 */
[----:B------:R-:W-:Y:S02]  /*68a0*/  PLOP3.LUT P2, PT, PT, PT, UP1, 0x80, 0x8 ;  /* 0x000000000008781c */ /* 0x000fe40003f4f018 */
[----:B------:R-:W-:Y:S02]  /*68b0*/  CS2R R56, SRZ ;  /* 0x0000000000387805 */ /* 0x000fe4000001ff00 */
[----:B------:R-:W-:Y:S02]  /*68c0*/  LOP3.LUT P4, R85, R80, 0xff, RZ, 0xc0, !PT ;  /* 0x000000ff50557812 */ /* 0x000fe4000788c0ff */
[----:B------:R-:W-:Y:S02]  /*68d0*/  CS2R R50, SRZ ;  /* 0x0000000000327805 */ /* 0x000fe4000001ff00 */
[----:B------:R-:W-:Y:S02]  /*68e0*/  SEL R2, RZ, 0xffffffff, P3 ;  /* 0xffffffffff027807 */ /* 0x000fe40001800000 */
[----:B------:R-:W-:Y:S02]  /*68f0*/  CS2R R48, SRZ ;  /* 0x0000000000307805 */ /* 0x000fe4000001ff00 */
[----:B------:R-:W-:Y:S02]  /*6900*/  P2R R98, PR, RZ, 0x20 ;  /* 0x00000020ff627803 */ /* 0x000fe40000000000 */
[----:B------:R-:W-:Y:S02]  /*6910*/  @P5 SHF.L.U32 R4, R90, 0x1f, RZ ;  /* 0x0000001f5a045819 */ /* 0x000fe400000006ff */
[----:B------:R-:W-:Y:S02]  /*6920*/  @P2 SEL R2, R3, R2, !P4 ;  /* 0x0000000203022207 */ /* 0x000fe40006000000 */
[----:B------:R-:W1:Y:S02]  /*6930*/  @P5 SYNCS.PHASECHK.TRANS64.TRYWAIT P1, [UR44+0x40], R4 ;  /* 0x00004004ff0055a7 */ /* 0x000e64000802112c */
[----:B------:R-:W-:Y:S04]  /*6940*/  LOP3.LUT R2, R2, 0x1, RZ, 0xc0, !PT ;  /* 0x0000000102027812 */ /* 0x000fe800078ec0ff */
[----:B------:R-:W-:Y:S04]  /*6950*/  ISETP.NE.U32.AND P2, PT, R2, 0x1, PT ;  /* 0x000000010200780c */ /* 0x000fe80003f45070 */
[----:B------:R-:W-:Y:S01]  /*6960*/  P2R R60, PR, RZ, 0x4 ;  /* 0x00000004ff3c7803 */ /* 0x000fe20000000000 */
[----:B------:R2:W4:Y:S01]  /*6970*/  SYNCS.PHASECHK.TRANS64.TRYWAIT P0, [R99+URZ+0xb0], R0 ;  /* 0x0000b000630075a7 */ /* 0x00052200080011ff */
[----:B-1----:R-:W-:Y:S01]  /*6980*/  @P5 SEL R47, RZ, 0x1, !P1 ;  /* 0x00000001ff2f5807 */ /* 0x002fe20004800000 */
[----:B--2---:R-:W-:Y:S06]  /*6990*/  @!P5 BRA `(.L_x_113) ;  /* 0x000000000058d947 */ /* 0x004fec0003800000 */
[----:B------:R-:W-:Y:S01]  /*69a0*/  IMAD.MOV.U32 R75, RZ, RZ, RZ ;  /* 0x000000ffff4b7224 */ /* 0x000fe200078e00ff */
[----:B------:R-:W-:Y:S01]  /*69b0*/  ISETP.NE.AND P1, PT, R47, RZ, PT ;  /* 0x000000ff2f00720c */ /* 0x000fe20003f25270 */
[----:B------:R-:W-:Y:S01]  /*69c0*/  BSSY B0, `(.L_x_114) ;  /* 0x000000c000007945 */ /* 0x000fe20003800000 */
[----:B------:R-:W-:Y:S02]  /*69d0*/  CS2R R50, SRZ ;  /* 0x0000000000327805 */ /* 0x000fe4000001ff00 */
[----:B------:R-:W-:Y:S02]  /*69e0*/  CS2R R48, SRZ ;  /* 0x0000000000307805 */ /* 0x000fe4000001ff00 */
[----:B------:R-:W-:Y:S02]  /*69f0*/  CS2R R58, SRZ ;  /* 0x00000000003a7805 */ /* 0x000fe4000001ff00 */
[----:B------:R-:W-:Y:S02]  /*6a00*/  CS2R R56, SRZ ;  /* 0x0000000000387805 */ /* 0x000fe4000001ff00 */
[----:B------:R-:W-:Y:S02]  /*6a10*/  CS2R R66, SRZ ;  /* 0x0000000000427805 */ /* 0x000fe4000001ff00 */
[----:B------:R-:W-:Y:S02]  /*6a20*/  CS2R R64, SRZ ;  /* 0x0000000000407805 */ /* 0x000fe4000001ff00 */
[----:B------:R-:W-:Y:S01]  /*6a30*/  CS2R R72, SRZ ;  /* 0x0000000000487805 */ /* 0x000fe2000001ff00 */
[----:B------:R-:W-:Y:S06]  /*6a40*/  @P1 BRA `(.L_x_115) ;  /* 0x00000000000c1947 */ /* 0x000fec0003800000 */
[----:B------:R-:W-:Y:S04]  /*6a50*/  SHF.L.U32 R3, R90, 0x1f, RZ ;  /* 0x0000001f5a037819 */ /* 0x000fe800000006ff */
[----:B------:R-:W1:Y:S02]  /*6a60*/  SYNCS.PHASECHK.TRANS64.TRYWAIT P1, [UR44+0x40], R3 ;  /* 0x00004003ff0075a7 */ /* 0x000e64000802112c */
[----:B-1----:R-:W-:Y:S05]  /*6a70*/  @!P1 BRA `(.L_x_116) ;  /* 0x0000003c00c89947 */ /* 0x002fea0003800000 */
.L_x_115:
[----:B------:R-:W-:Y:S05]  /*6a80*/  BSYNC B0 ;  /* 0x0000000000007941 */ /* 0x000fea0003800000 */
.L_x_114:
[----:B------:R-:W-:Y:S01]  /*6a90*/  ISETP.NE.AND P1, PT, R60, RZ, PT ;  /* 0x000000ff3c00720c */ /* 0x000fe20003f25270 */
[----:B------:R-:W-:Y:S11]  /*6aa0*/  HFMA2 R46, -RZ, RZ, 0, 5.9604644775390625e-08 ;  /* 0x00000001ff2e7431 */ /* 0x000ff600000001ff */
[----:B------:R-:W-:Y:S01]  /*6ab0*/  @!UPT UIADD3 URZ, UPT, UPT, URZ, URZ, URZ ;  /* 0x000000fffffff290 */ /* 0x000fe2000fffe0ff */
[----:B------:R2:W1:Y:S04]  /*6ac0*/  @P1 LDS.128 R48, [R93] ;  /* 0x000000005d301984 */ /* 0x0004680000000c00 */
[----:B------:R2:W1:Y:S04]  /*6ad0*/  @P1 LDS.128 R56, [R92+0x10] ;  /* 0x000010005c381984 */ /* 0x0004680000000c00 */
[----:B------:R2:W1:Y:S04]  /*6ae0*/  @P1 LDS.128 R64, [R91+0x20] ;  /* 0x000020005b401984 */ /* 0x0004680000000c00 */
[----:B------:R2:W1:Y:S02]  /*6af0*/  @P1 LDS.128 R72, [R87+0x30] ;  /* 0x0000300057481984 */ /* 0x0004640000000c00 */
.L_x_113:
[----:B------:R-:W-:Y:S05]  /*6b00*/  BSYNC B1 ;  /* 0x0000000000017941 */ /* 0x000fea0003800000 */
.L_x_112:
[----:B-1----:R-:W-:Y:S04]  /*6b10*/  SHF.R.U32.HI R2, RZ, 0x15, R39 ;  /* 0x00000015ff027819 */ /* 0x002fe80000011627 */
[----:B------:R-:W-:Y:S01]  /*6b20*/  LOP3.LUT P1, RZ, R2, 0x3, R81, 0x48, !PT ;  /* 0x0000000302ff7812 */ /* 0x000fe20007824851 */
[----:B------:R-:W-:Y:S01]  /*6b30*/  @!UPT UIADD3 URZ, UPT, UPT, URZ, URZ, URZ ;  /* 0x000000fffffff290 */ /* 0x000fe2000fffe0ff */
[----:B----4-:R-:W-:Y:S11]  /*6b40*/  @P0 BRA `(.L_x_117) ;  /* 0x0000000000080947 */ /* 0x010ff60003800000 */
[----:B------:R-:W1:Y:S02]  /*6b50*/  SYNCS.PHASECHK.TRANS64.TRYWAIT P0, [R99+URZ+0xb0], R0 ;  /* 0x0000b000630075a7 */ /* 0x000e6400080011ff */
[----:B-1----:R-:W-:Y:S05]  /*6b60*/  @!P0 BRA `(.L_x_118) ;  /* 0x0000003c00a48947 */ /* 0x002fea0003800000 */
.L_x_117:
[----:B------:R-:W-:Y:S05]  /*6b70*/  @!P1 BRA `(.L_x_119) ;  /* 0x0000000000409947 */ /* 0x000fea0003800000 */
[----:B------:R-:W4:Y:S01]  /*6b80*/  LDCU.64 UR8, c[0x4][0x70] ;  /* 0x01000e00ff0877ac */ /* 0x000f220008000a00 */
[----:B------:R-:W-:Y:S01]  /*6b90*/  MOV R3, 0x0 ;  /* 0x0000000000037802 */ /* 0x000fe20000000f00 */
[----:B------:R-:W-:Y:S02]  /*6ba0*/  HFMA2 R12, -RZ, RZ, 0, 5.9604644775390625e-08 ;  /* 0x00000001ff0c7431 */ /* 0x000fe400000001ff */
[----:B------:R-:W-:Y:S02]  /*6bb0*/  IMAD.MOV.U32 R8, RZ, RZ, 0x192 ;  /* 0x00000192ff087424 */ /* 0x000fe400078e00ff */
[----:B------:R-:W-:Y:S01]  /*6bc0*/  IMAD.MOV.U32 R13, RZ, RZ, RZ ;  /* 0x000000ffff0d7224 */ /* 0x000fe200078e00ff */
[----:B------:R-:W5:Y:S01]  /*6bd0*/  LDCU.64 UR6, c[0x4][0x78] ;  /* 0x01000f00ff0677ac */ /* 0x000f620008000a00 */
[----:B------:R-:W1:Y:S01]  /*6be0*/  LDC.64 R2, c[0x4][R3] ;  /* 0x0100000003027b82 */ /* 0x000e620000000a00 */
[----:B------:R-:W2:Y:S01]  /*6bf0*/  LDCU.64 UR4, c[0x4][0x10] ;  /* 0x01000200ff0477ac */ /* 0x000ea20008000a00 */
[----:B----4-:R-:W-:Y:S01]  /*6c00*/  MOV R5, UR9 ;  /* 0x0000000900057c02 */ /* 0x010fe20008000f00 */
[----:B------:R-:W-:Y:S01]  /*6c10*/  IMAD.U32 R4, RZ, RZ, UR8 ;  /* 0x00000008ff047e24 */ /* 0x000fe2000f8e00ff */
[----:B-----5:R-:W-:Y:S01]  /*6c20*/  MOV R7, UR7 ;  /* 0x0000000700077c02 */ /* 0x020fe20008000f00 */
[----:B------:R-:W-:Y:S01]  /*6c30*/  IMAD.U32 R6, RZ, RZ, UR6 ;  /* 0x00000006ff067e24 */ /* 0x000fe2000f8e00ff */
[----:B--2---:R-:W-:Y:S01]  /*6c40*/  MOV R11, UR5 ;  /* 0x00000005000b7c02 */ /* 0x004fe20008000f00 */
[----:B------:R-:W-:Y:S02]  /*6c50*/  IMAD.U32 R10, RZ, RZ, UR4 ;  /* 0x00000004ff0a7e24 */ /* 0x000fe4000f8e00ff */
[----:B------:R-:W-:Y:S07]  /*6c60*/  LEPC R20, `(.L_x_119) ;  /* 0x000000001014794e */ /* 0x000fee0000000000 */
[----:B-1-3--:R-:W-:Y:S05]  /*6c70*/  CALL.ABS.NOINC R2 ;  /* 0x0000000002007343 */ /* 0x00afea0003c00000 */
.L_x_119:
[C---:B------:R-:W-:Y:S01]  /*6c80*/  SHF.L.U32 R40, R48.reuse, 0x10, RZ ;  /* 0x0000001030287819 */ /* 0x040fe200000006ff */
[----:B------:R-:W-:Y:S05]  /*6c90*/  WARPSYNC.ALL ;  /* 0x0000000000007948 */ /* 0x000fea0003800000 */
[----:B------:R-:W-:Y:S01]  /*6ca0*/  R2UR UR4, R39 ;  /* 0x00000000270472ca */ /* 0x000fe200000e0000 */
[----:B------:R-:W-:Y:S01]  /*6cb0*/  BSSY.RECONVERGENT B0, `(.L_x_120) ;  /* 0x0000088000007945 */ /* 0x000fe20003800200 */
[----:B------:R-:W-:Y:S02]  /*6cc0*/  LOP3.LUT R43, R48, 0xffff0000, RZ, 0xc0, !PT ;  /* 0xffff0000302b7812 */ /* 0x000fe400078ec0ff */
[----:B------:R-:W-:Y:S02]  /*6cd0*/  SHF.L.U32 R42, R49, 0x10, RZ ;  /* 0x00000010312a7819 */ /* 0x000fe400000006ff */
[----:B------:R-:W-:Y:S02]  /*6ce0*/  SHF.L.U32 R45, R51, 0x10, RZ ;  /* 0x00000010332d7819 */ /* 0x000fe400000006ff */
[----:B------:R-:W-:Y:S02]  /*6cf0*/  LOP3.LUT R44, R75, 0xffff0000, RZ, 0xc0, !PT ;  /* 0xffff00004b2c7812 */ /* 0x000fe400078ec0ff */
[----:B------:R-:W-:Y:S03]  /*6d00*/  ISETP.NE.AND P0, PT, R95, RZ, PT ;  /* 0x000000ff5f00720c */ /* 0x000fe60003f05270 */
[----:B------:R-:W1:Y:S02]  /*6d10*/  LDTM.x32 R4, tmem[UR4] ;  /* 0x00000004000479ee */ /* 0x000e6400082c0000 */
[C---:B-1-3--:R-:W-:Y:S01]  /*6d20*/  FMUL R0, R38.reuse, R4 ;  /* 0x0000000426007220 */ /* 0x04afe20000400000 */
[C---:B------:R-:W-:Y:S01]  /*6d30*/  FMUL R2, R38.reuse, R5 ;  /* 0x0000000526027220 */ /* 0x040fe20000400000 */
[C---:B------:R-:W-:Y:S01]  /*6d40*/  FMUL R3, R38.reuse, R6 ;  /* 0x0000000626037220 */ /* 0x040fe20000400000 */
[----:B------:R-:W-:Y:S01]  /*6d50*/  FMUL R7, R38, R7 ;  /* 0x0000000726077220 */ /* 0x000fe20000400000 */
[----:B------:R-:W-:Y:S01]  /*6d60*/  FFMA R0, R41, R40, R0 ;  /* 0x0000002829007223 */ /* 0x000fe20000000000 */
[----:B------:R-:W-:Y:S01]  /*6d70*/  LOP3.LUT R40, R49, 0xffff0000, RZ, 0xc0, !PT ;  /* 0xffff000031287812 */ /* 0x000fe200078ec0ff */
[C---:B------:R-:W-:Y:S01]  /*6d80*/  FFMA R2, R41.reuse, R43, R2 ;  /* 0x0000002b29027223 */ /* 0x040fe20000000002 */
[C---:B------:R-:W-:Y:S01]  /*6d90*/  SHF.L.U32 R43, R50.reuse, 0x10, RZ ;  /* 0x00000010322b7819 */ /* 0x040fe200000006ff */
[C---:B------:R-:W-:Y:S01]  /*6da0*/  FFMA R3, R41.reuse, R42, R3 ;  /* 0x0000002a29037223 */ /* 0x040fe20000000003 */
[----:B------:R-:W-:Y:S01]  /*6db0*/  LOP3.LUT R42, R50, 0xffff0000, RZ, 0xc0, !PT ;  /* 0xffff0000322a7812 */ /* 0x000fe200078ec0ff */
[----:B------:R-:W-:Y:S01]  /*6dc0*/  FMUL R4, R38, R8 ;  /* 0x0000000826047220 */ /* 0x000fe20000400000 */
[----:B------:R-:W-:Y:S01]  /*6dd0*/  F2FP.BF16.F32.PACK_AB R52, R2, R0 ;  /* 0x000000000234723e */ /* 0x000fe200000010ff */
[----:B------:R-:W-:Y:S01]  /*6de0*/  FFMA R7, R41, R40, R7 ;  /* 0x0000002829077223 */ /* 0x000fe20000000007 */
[----:B------:R-:W-:Y:S01]  /*6df0*/  LOP3.LUT R40, R51, 0xffff0000, RZ, 0xc0, !PT ;  /* 0xffff000033287812 */ /* 0x000fe200078ec0ff */
[C---:B------:R-:W-:Y:S01]  /*6e00*/  FMUL R5, R38.reuse, R9 ;  /* 0x0000000926057220 */ /* 0x040fe20000400000 */
[C---:B------:R-:W-:Y:S01]  /*6e10*/  FMUL R6, R38.reuse, R10 ;  /* 0x0000000a26067220 */ /* 0x040fe20000400000 */
[----:B------:R-:W-:Y:S01]  /*6e20*/  FMUL R11, R38, R11 ;  /* 0x0000000b260b7220 */ /* 0x000fe20000400000 */
[----:B------:R-:W-:Y:S01]  /*6e30*/  F2FP.BF16.F32.PACK_AB R53, R7, R3 ;  /* 0x000000030735723e */ /* 0x000fe200000010ff */
[C---:B------:R-:W-:Y:S01]  /*6e40*/  FFMA R4, R41.reuse, R43, R4 ;  /* 0x0000002b29047223 */ /* 0x040fe20000000004 */
[C---:B------:R-:W-:Y:S01]  /*6e50*/  SHF.L.U32 R43, R56.reuse, 0x10, RZ ;  /* 0x00000010382b7819 */ /* 0x040fe200000006ff */
[----:B------:R-:W-:Y:S01]  /*6e60*/  FFMA R5, R41, R42, R5 ;  /* 0x0000002a29057223 */ /* 0x000fe20000000005 */
[----:B------:R-:W-:Y:S01]  /*6e70*/  LOP3.LUT R42, R57, 0xffff0000, RZ, 0xc0, !PT ;  /* 0xffff0000392a7812 */ /* 0x000fe200078ec0ff */
[----:B------:R-:W-:Y:S01]  /*6e80*/  FFMA R6, R41, R45, R6 ;  /* 0x0000002d29067223 */ /* 0x000fe20000000006 */
[----:B------:R-:W-:Y:S01]  /*6e90*/  SHF.L.U32 R45, R57, 0x10, RZ ;  /* 0x00000010392d7819 */ /* 0x000fe200000006ff */
[----:B------:R-:W-:Y:S01]  /*6ea0*/  FFMA R11, R41, R40, R11 ;  /* 0x00000028290b7223 */ /* 0x000fe2000000000b */
[----:B------:R-:W-:Y:S01]  /*6eb0*/  LOP3.LUT R40, R56, 0xffff0000, RZ, 0xc0, !PT ;  /* 0xffff000038287812 */ /* 0x000fe200078ec0ff */
[C---:B------:R-:W-:Y:S01]  /*6ec0*/  FMUL R8, R38.reuse, R12 ;  /* 0x0000000c26087220 */ /* 0x040fe20000400000 */
[----:B------:R-:W-:Y:S01]  /*6ed0*/  F2FP.BF16.F32.PACK_AB R54, R5, R4 ;  /* 0x000000040536723e */ /* 0x000fe200000010ff */
[C---:B------:R-:W-:Y:S01]  /*6ee0*/  FMUL R9, R38.reuse, R13 ;  /* 0x0000000d26097220 */ /* 0x040fe20000400000 */
[----:B------:R-:W-:Y:S01]  /*6ef0*/  F2FP.BF16.F32.PACK_AB R55, R11, R6 ;  /* 0x000000060b37723e */ /* 0x000fe200000010ff */
[C---:B------:R-:W-:Y:S01]  /*6f00*/  FMUL R10, R38.reuse, R14 ;  /* 0x0000000e260a7220 */ /* 0x040fe20000400000 */
[----:B------:R-:W-:Y:S01]  /*6f10*/  FMUL R15, R38, R15 ;  /* 0x0000000f260f7220 */ /* 0x000fe20000400000 */
[----:B------:R-:W-:Y:S01]  /*6f20*/  FFMA R8, R41, R43, R8 ;  /* 0x0000002b29087223 */ /* 0x000fe20000000008 */
[----:B------:R-:W-:Y:S01]  /*6f30*/  SHF.L.U32 R43, R59, 0x10, RZ ;  /* 0x000000103b2b7819 */ /* 0x000fe200000006ff */
[C---:B------:R-:W-:Y:S01]  /*6f40*/  FFMA R9, R41.reuse, R40, R9 ;  /* 0x0000002829097223 */ /* 0x040fe20000000009 */
[C---:B------:R-:W-:Y:S01]  /*6f50*/  SHF.L.U32 R40, R58.reuse, 0x10, RZ ;  /* 0x000000103a287819 */ /* 0x040fe200000006ff */
        /* <DEDUP_REMOVED lines=8> */
[----:B------:R-:W-:Y:S01]  /*6fe0*/  FMUL R14, R38, R18 ;  /* 0x00000012260e7220 */ /* 0x000fe20000400000 */
[----:B------:R-:W-:Y:S01]  /*6ff0*/  FFMA R12, R41, R40, R12 ;  /* 0x00000028290c7223 */ /* 0x000fe2000000000c */
[----:B------:R-:W-:Y:S01]  /*7000*/  LOP3.LUT R40, R59, 0xffff0000, RZ, 0xc0, !PT ;  /* 0xffff00003b287812 */ /* 0x000fe200078ec0ff */
[C---:B------:R-:W-:Y:S01]  /*7010*/  FFMA R13, R41.reuse, R42, R13 ;  /* 0x0000002a290d7223 */ /* 0x040fe2000000000d */
[----:B------:R-:W-:Y:S01]  /*7020*/  LOP3.LUT R42, R64, 0xffff0000, RZ, 0xc0, !PT ;  /* 0xffff0000402a7812 */ /* 0x000fe200078ec0ff */
[----:B------:R-:W-:Y:S01]  /*7030*/  FMUL R19, R38, R19 ;  /* 0x0000001326137220 */ /* 0x000fe20000400000 */
[----:B------:R-:W-:Y:S01]  /*7040*/  FFMA R14, R41, R43, R14 ;  /* 0x0000002b290e7223 */ /* 0x000fe2000000000e */
[----:B------:R-:W-:Y:S01]  /*7050*/  SHF.L.U32 R43, R64, 0x10, RZ ;  /* 0x00000010402b7819 */ /* 0x000fe200000006ff */
[----:B------:R1:W-:Y:S01]  /*7060*/  STS.128 [R93], R52 ;  /* 0x000000345d007388 */ /* 0x0003e20000000c00 */
[----:B------:R-:W-:Y:S01]  /*7070*/  F2FP.BF16.F32.PACK_AB R70, R13, R12 ;  /* 0x0000000c0d46723e */ /* 0x000fe200000010ff */
[C---:B------:R-:W-:Y:S01]  /*7080*/  FMUL R16, R38.reuse, R20 ;  /* 0x0000001426107220 */ /* 0x040fe20000400000 */
        /* <DEDUP_REMOVED lines=8> */
[C---:B------:R-:W-:Y:S01]  /*7110*/  FFMA R17, R41.reuse, R42, R17 ;  /* 0x0000002a29117223 */ /* 0x040fe20000000011 */
[----:B------:R-:W-:Y:S01]  /*7120*/  FFMA R18, R41, R45, R18 ;  /* 0x0000002d29127223 */ /* 0x000fe20000000012 */
[----:B------:R1:W-:Y:S01]  /*7130*/  STS.128 [R92+0x10], R68 ;  /* 0x000010445c007388 */ /* 0x0003e20000000c00 */
[----:B------:R-:W-:Y:S01]  /*7140*/  SHF.L.U32 R45, R67, 0x10, RZ ;  /* 0x00000010432d7819 */ /* 0x000fe200000006ff */
[----:B------:R-:W-:Y:S01]  /*7150*/  FFMA R23, R41, R40, R23 ;  /* 0x0000002829177223 */ /* 0x000fe20000000017 */
[----:B------:R-:W-:Y:S01]  /*7160*/  LOP3.LUT R40, R66, 0xffff0000, RZ, 0xc0, !PT ;  /* 0xffff000042287812 */ /* 0x000fe200078ec0ff */
[C---:B------:R-:W-:Y:S01]  /*7170*/  FMUL R20, R38.reuse, R24 ;  /* 0x0000001826147220 */ /* 0x040fe20000400000 */
[----:B------:R-:W-:Y:S01]  /*7180*/  LOP3.LUT R42, R67, 0xffff0000, RZ, 0xc0, !PT ;  /* 0xffff0000432a7812 */ /* 0x000fe200078ec0ff */
[C---:B------:R-:W-:Y:S01]  /*7190*/  FMUL R21, R38.reuse, R25 ;  /* 0x0000001926157220 */ /* 0x040fe20000400000 */
[----:B------:R-:W-:Y:S01]  /*71a0*/  F2FP.BF16.F32.PACK_AB R100, R17, R16 ;  /* 0x000000101164723e */ /* 0x000fe200000010ff */
[C---:B------:R-:W-:Y:S01]  /*71b0*/  FMUL R22, R38.reuse, R26 ;  /* 0x0000001a26167220 */ /* 0x040fe20000400000 */
[----:B------:R-:W-:Y:S01]  /*71c0*/  FMUL R27, R38, R27 ;  /* 0x0000001b261b7220 */ /* 0x000fe20000400000 */
[C---:B------:R-:W-:Y:S01]  /*71d0*/  FFMA R20, R41.reuse, R43, R20 ;  /* 0x0000002b29147223 */ /* 0x040fe20000000014 */
[C---:B------:R-:W-:Y:S01]  /*71e0*/  FFMA R21, R41.reuse, R40, R21 ;  /* 0x0000002829157223 */ /* 0x040fe20000000015 */
[C---:B------:R-:W-:Y:S01]  /*71f0*/  FFMA R22, R41.reuse, R45, R22 ;  /* 0x0000002d29167223 */ /* 0x040fe20000000016 */
[----:B------:R-:W-:Y:S01]  /*7200*/  FFMA R27, R41, R42, R27 ;  /* 0x0000002a291b7223 */ /* 0x000fe2000000001b */
[----:B------:R-:W-:Y:S01]  /*7210*/  SHF.L.U32 R40, R72, 0x10, RZ ;  /* 0x0000001048287819 */ /* 0x000fe200000006ff */
[----:B------:R-:W-:Y:S01]  /*7220*/  FMUL R24, R38, R28 ;  /* 0x0000001c26187220 */ /* 0x000fe20000400000 */
[----:B------:R-:W-:Y:S01]  /*7230*/  LOP3.LUT R42, R72, 0xffff0000, RZ, 0xc0, !PT ;  /* 0xffff0000482a7812 */ /* 0x000fe200078ec0ff */
[C---:B------:R-:W-:Y:S01]  /*7240*/  FMUL R25, R38.reuse, R29 ;  /* 0x0000001d26197220 */ /* 0x040fe20000400000 */
[----:B------:R-:W-:Y:S01]  /*7250*/  SHF.L.U32 R43, R73, 0x10, RZ ;  /* 0x00000010492b7819 */ /* 0x000fe200000006ff */
[C---:B------:R-:W-:Y:S01]  /*7260*/  FMUL R26, R38.reuse, R30 ;  /* 0x0000001e261a7220 */ /* 0x040fe20000400000 */
[C---:B------:R-:W-:Y:S01]  /*7270*/  FFMA R24, R41.reuse, R40, R24 ;  /* 0x0000002829187223 */ /* 0x040fe20000000018 */
[----:B------:R-:W-:Y:S01]  /*7280*/  FFMA R25, R41, R42, R25 ;  /* 0x0000002a29197223 */ /* 0x000fe20000000019 */
[----:B------:R-:W-:Y:S01]  /*7290*/  LOP3.LUT R40, R73, 0xffff0000, RZ, 0xc0, !PT ;  /* 0xffff000049287812 */ /* 0x000fe200078ec0ff */
[----:B------:R-:W-:Y:S01]  /*72a0*/  FFMA R26, R41, R43, R26 ;  /* 0x0000002b291a7223 */ /* 0x000fe2000000001a */
[----:B------:R-:W-:Y:S01]  /*72b0*/  FMUL R31, R38, R31 ;  /* 0x0000001f261f7220 */ /* 0x000fe20000400000 */
[----:B------:R-:W-:Y:S01]  /*72c0*/  SHF.L.U32 R43, R74, 0x10, RZ ;  /* 0x000000104a2b7819 */ /* 0x000fe200000006ff */
[----:B------:R-:W-:Y:S01]  /*72d0*/  FMUL R28, R38, R32 ;  /* 0x00000020261c7220 */ /* 0x000fe20000400000 */
[----:B------:R-:W-:Y:S01]  /*72e0*/  LOP3.LUT R42, R74, 0xffff0000, RZ, 0xc0, !PT ;  /* 0xffff00004a2a7812 */ /* 0x000fe200078ec0ff */
[C---:B------:R-:W-:Y:S01]  /*72f0*/  FMUL R29, R38.reuse, R33 ;  /* 0x00000021261d7220 */ /* 0x040fe20000400000 */
[----:B------:R-:W-:Y:S01]  /*7300*/  SHF.L.U32 R45, R75, 0x10, RZ ;  /* 0x000000104b2d7819 */ /* 0x000fe200000006ff */
[C---:B------:R-:W-:Y:S01]  /*7310*/  FMUL R30, R38.reuse, R34 ;  /* 0x00000022261e7220 */ /* 0x040fe20000400000 */
[----:B------:R-:W-:Y:S01]  /*7320*/  FFMA R31, R41, R40, R31 ;  /* 0x00000028291f7223 */ /* 0x000fe2000000001f */
[----:B------:R-:W-:Y:S01]  /*7330*/  FMUL R35, R38, R35 ;  /* 0x0000002326237220 */ /* 0x000fe20000400000 */
[----:B------:R-:W-:Y:S01]  /*7340*/  F2FP.BF16.F32.PACK_AB R101, R23, R18 ;  /* 0x000000121765723e */ /* 0x000fe200000010ff */
[----:B------:R-:W-:Y:S01]  /*7350*/  FFMA R28, R41, R43, R28 ;  /* 0x0000002b291c7223 */ /* 0x000fe2000000001c */
[----:B------:R-:W-:Y:S01]  /*7360*/  F2FP.BF16.F32.PACK_AB R102, R21, R20 ;  /* 0x000000141566723e */ /* 0x000fe200000010ff */
[----:B------:R-:W-:Y:S01]  /*7370*/  FFMA R29, R41, R42, R29 ;  /* 0x0000002a291d7223 */ /* 0x000fe2000000001d */
[----:B------:R-:W-:Y:S01]  /*7380*/  F2FP.BF16.F32.PACK_AB R103, R27, R22 ;  /* 0x000000161b67723e */ /* 0x000fe200000010ff */
[C---:B------:R-:W-:Y:S01]  /*7390*/  FFMA R30, R41.reuse, R45, R30 ;  /* 0x0000002d291e7223 */ /* 0x040fe2000000001e */
[----:B------:R-:W-:Y:S01]  /*73a0*/  FFMA R35, R41, R44, R35 ;  /* 0x0000002c29237223 */ /* 0x000fe20000000023 */
[----:B------:R-:W-:Y:S02]  /*73b0*/  F2FP.BF16.F32.PACK_AB R104, R25, R24 ;  /* 0x000000181968723e */ /* 0x000fe400000010ff */
[----:B------:R1:W-:Y:S01]  /*73c0*/  STS.128 [R91+0x20], R100 ;  /* 0x000020645b007388 */ /* 0x0003e20000000c00 */
[----:B------:R-:W-:Y:S02]  /*73d0*/  F2FP.BF16.F32.PACK_AB R105, R31, R26 ;  /* 0x0000001a1f69723e */ /* 0x000fe400000010ff */
[----:B------:R-:W-:Y:S02]  /*73e0*/  F2FP.BF16.F32.PACK_AB R106, R29, R28 ;  /* 0x0000001c1d6a723e */ /* 0x000fe400000010ff */
[----:B------:R-:W-:Y:S05]  /*73f0*/  F2FP.BF16.F32.PACK_AB R107, R35, R30 ;  /* 0x0000001e236b723e */ /* 0x000fea00000010ff */
[----:B------:R1:W-:Y:S01]  /*7400*/  STS.128 [R87+0x30], R104 ;  /* 0x0000306857007388 */ /* 0x0003e20000000c00 */
[----:B------:R-:W-:Y:S01]  /*7410*/  @!PT LDS RZ, [RZ] ;  /* 0x00000000fffff984 */ /* 0x000fe20000000800 */
[----:B------:R-:W-:Y:S01]  /*7420*/  @!PT LDS RZ, [RZ] ;  /* 0x00000000fffff984 */ /* 0x000fe20000000800 */
[----:B------:R-:W-:Y:S01]  /*7430*/  @!PT LDS RZ, [RZ] ;  /* 0x00000000fffff984 */ /* 0x000fe20000000800 */
[----:B------:R-:W-:Y:S01]  /*7440*/  @!PT LDS RZ, [RZ] ;  /* 0x00000000fffff984 */ /* 0x000fe20000000800 */
[----:B------:R3:W-:Y:S07]  /*7450*/  MEMBAR.ALL.CTA ;  /* 0x0000000000007992 */ /* 0x0007ee0000008000 */
[----:B---3--:R-:W3:Y:S02]  /*7460*/  FENCE.VIEW.ASYNC.S ;  /* 0x00000000000073c6 */ /* 0x008ee40000000000 */
[----:B---3--:R-:W-:Y:S06]  /*7470*/  BAR.SYNC.DEFER_BLOCKING 0x1, 0x80 ;  /* 0x0042000000007b1d */ /* 0x008fec0000010000 */
[----:B------:R-:W-:Y:S05]  /*7480*/  @P0 BRA `(.L_x_121) ;  /* 0x0000000000280947 */ /* 0x000fea0003800000 */
[----:B------:R-:W3:Y:S01]  /*7490*/  LDCU.64 UR6, c[0x0][0x348] ;  /* 0x00006900ff0677ac */ /* 0x000ee20008000a00 */
[----:B------:R-:W-:Y:S01]  /*74a0*/  UIADD3 UR4, UPT, UPT, UR44, 0x200, URZ ;  /* 0x000002002c047890 */ /* 0x000fe2000fffe0ff */
[----:B------:R-:W-:Y:S05]  /*74b0*/  UMOV UR51, UR36 ;  /* 0x0000002400337c82 */ /* 0x000fea0008000000 */
[----:B------:R-:W-:Y:S04]  /*74c0*/  MOV R84, UR4 ;  /* 0x0000000400547c02 */ /* 0x000fe80008000f00 */
[----:B------:R-:W-:Y:S01]  /*74d0*/  R2UR UR48, R84 ;  /* 0x00000000543072ca */ /* 0x000fe200000e0000 */
[----:B---3--:R-:W-:Y:S04]  /*74e0*/  UIADD3 UR4, UP0, UPT, UR6, 0x680, URZ ;  /* 0x0000068006047890 */ /* 0x008fe8000ff1e0ff */
[----:B------:R-:W-:Y:S09]  /*74f0*/  UIADD3.X UR5, UPT, UPT, URZ, UR7, URZ, UP0, !UPT ;  /* 0x00000007ff057290 */ /* 0x000ff200087fe4ff */
[----:B------:R3:W-:Y:S01]  /*7500*/  UTMASTG.3D [UR48], [UR4] ;  /* 0x00000030040073b5 */ /* 0x0007e20008010000 */
[----:B------:R0:W-:Y:S01]  /*7510*/  UTMACMDFLUSH ;  /* 0x00000000000079b7 */ /* 0x0001e20000000000 */
[----:B---3--:R-:W-:Y:S04]  /*7520*/  DEPBAR.LE SB0, 0x1 ;  /* 0x000080400000791a */ /* 0x008fe80000000000 */
.L_x_121:
[----:B------:R-:W-:Y:S05]  /*7530*/  BSYNC.RECONVERGENT B0 ;  /* 0x0000000000007941 */ /* 0x000fea0003800200 */
.L_x_120:
[----:B------:R-:W-:Y:S01]  /*7540*/  BAR.SYNC.DEFER_BLOCKING 0x1, 0x80 ;  /* 0x0042000000007b1d */ /* 0x000fe20000010000 */
[----:B------:R-:W-:Y:S01]  /*7550*/  ISETP.NE.AND P1, PT, R98, RZ, PT ;  /* 0x000000ff6200720c */ /* 0x000fe20003f25270 */
[----:B------:R-:W-:Y:S01]  /*7560*/  UISETP.NE.AND UP0, UPT, UR52, URZ, UPT ;  /* 0x000000ff3400728c */ /* 0x000fe2000bf05270 */
[----:B------:R-:W-:Y:S11]  /*7570*/  LEA R3, R46, UR44, 0x3 ;  /* 0x0000002c2e037c11 */ /* 0x000ff6000f8e18ff */
[----:B------:R-:W-:Y:S01]  /*7580*/  @P1 SHF.L.U32 R2, R90, 0x1f, RZ ;  /* 0x0000001f5a021819 */ /* 0x000fe200000006ff */
[----:B------:R-:W-:Y:S06]  /*7590*/  BRA.U !UP0, `(.L_x_122) ;  /* 0x0000000108247547 */ /* 0x000fec000b800000 */
[----:B------:R-:W-:Y:S01]  /*75a0*/  IMAD.U32 R5, RZ, RZ, UR46 ;  /* 0x0000002eff057e24 */ /* 0x000fe2000f8e00ff */
[----:B------:R-:W-:Y:S01]  /*75b0*/  MOV R0, UR47 ;  /* 0x0000002f00007c02 */ /* 0x000fe20008000f00 */
[----:B------:R-:W-:Y:S03]  /*75c0*/  UIADD3 UR4, UPT, UPT, UR46, 0x1, URZ ;  /* 0x000000012e047890 */ /* 0x000fe6000fffe0ff */
[----:B------:R-:W-:Y:S01]  /*75d0*/  @P1 LEA R5, R5, UR44, 0x3 ;  /* 0x0000002c05051c11 */ /* 0x000fe2000f8e18ff */
[----:B------:R-:W-:Y:S04]  /*75e0*/  UISETP.NE.AND UP0, UPT, UR4, 0x4, UPT ;  /* 0x000000040400788c */ /* 0x000fe8000bf05270 */
[----:B------:R-:W-:Y:S01]  /*75f0*/  @P1 VIADD R5, R5, 0x60 ;  /* 0x0000006005051836 */ /* 0x000fe20000000000 */
[----:B------:R-:W-:Y:S04]  /*7600*/  USEL UR46, UR4, URZ, UP0 ;  /* 0x000000ff042e7287 */ /* 0x000fe80008000000 */
[----:B------:R-:W-:Y:S04]  /*7610*/  @P1 PRMT R0, R0, 0x654, R5 ;  /* 0x0000065400001816 */ /* 0x000fe80000000005 */
[----:B------:R3:W-:Y:S04]  /*7620*/  @P1 SYNCS.ARRIVE.TRANS64.RED.A1T0 RZ, [R0+URZ], RZ ;  /* 0x000000ff00ff19a7 */ /* 0x0007e800081004ff */
.L_x_122:
[----:B------:R-:W4:Y:S01]  /*7630*/  @P1 SYNCS.PHASECHK.TRANS64.TRYWAIT P0, [R3+URZ+0x40], R2 ;  /* 0x00004002030015a7 */ /* 0x000f2200080011ff */
[----:B------:R-:W-:Y:S01]  /*7640*/  BSSY B1, `(.L_x_123) ;  /* 0x0000016000017945 */ /* 0x000fe20003800000 */
[----:B----4-:R-:W-:Y:S03]  /*7650*/  @P1 SEL R47, RZ, 0x1, !P0 ;  /* 0x00000001ff2f1807 */ /* 0x010fe60004000000 */
[----:B------:R-:W-:Y:S05]  /*7660*/  @!P1 BRA `(.L_x_124) ;  /* 0x00000000004c9947 */ /* 0x000fea0003800000 */
[----:B------:R-:W-:Y:S01]  /*7670*/  ISETP.NE.AND P0, PT, R47, RZ, PT ;  /* 0x000000ff2f00720c */ /* 0x000fe20003f05270 */
[----:B------:R-:W-:Y:S01]  /*7680*/  BSSY B0, `(.L_x_125) ;  /* 0x000000b000007945 */ /* 0x000fe20003800000 */
[----:B------:R-:W-:Y:S11]  /*7690*/  ISETP.NE.AND P1, PT, R60, RZ, PT ;  /* 0x000000ff3c00720c */ /* 0x000ff60003f25270 */
[----:B------:R-:W-:Y:S02]  /*76a0*/  @!UPT UIADD3 URZ, UPT, UPT, URZ, URZ, URZ ;  /* 0x000000fffffff290 */ /* 0x000fe4000fffe0ff */
[C---:B------:R-:W-:Y:S01]  /*76b0*/  @P1 IMAD R6, R46.reuse, 0x2000, R93 ;  /* 0x000020002e061824 */ /* 0x040fe200078e025d */
[C---:B------:R-:W-:Y:S01]  /*76c0*/  @P1 LEA R4, R46.reuse, R91, 0xd ;  /* 0x0000005b2e041211 */ /* 0x040fe200078e68ff */
[C---:B------:R-:W-:Y:S02]  /*76d0*/  @P1 IMAD R5, R46.reuse, 0x2000, R92 ;  /* 0x000020002e051824 */ /* 0x040fe400078e025c */
[----:B------:R-:W-:Y:S01]  /*76e0*/  @P1 IMAD R2, R46, 0x2000, R87 ;  /* 0x000020002e021824 */ /* 0x000fe200078e0257 */
[----:B------:R-:W-:Y:S06]  /*76f0*/  @P0 BRA `(.L_x_126) ;  /* 0x00000000000c0947 */ /* 0x000fec0003800000 */
[----:B---3--:R-:W-:Y:S04]  /*7700*/  SHF.L.U32 R0, R90, 0x1f, RZ ;  /* 0x0000001f5a007819 */ /* 0x008fe800000006ff */
[----:B------:R-:W3:Y:S02]  /*7710*/  SYNCS.PHASECHK.TRANS64.TRYWAIT P0, [R3+URZ+0x40], R0 ;  /* 0x00004000030075a7 */ /* 0x000ee400080011ff */
[----:B---3--:R-:W-:Y:S05]  /*7720*/  @!P0 BRA `(.L_x_127) ;  /* 0x0000003000c88947 */ /* 0x008fea0003800000 */
.L_x_126:
[----:B------:R-:W-:Y:S05]  /*7730*/  BSYNC B0 ;  /* 0x0000000000007941 */ /* 0x000fea0003800000 */
.L_x_125:
[----:B------:R-:W-:Y:S02]  /*7740*/  ISETP.NE.AND P0, PT, R60, RZ, PT ;  /* 0x000000ff3c00720c */ /* 0x000fe40003f05270 */
[----:B------:R-:W-:Y:S11]  /*7750*/  IADD3 R46, PT, PT, R46, 0x1, RZ ;  /* 0x000000012e2e7810 */ /* 0x000ff60007ffe0ff */
[----:B------:R4:W1:Y:S04]  /*7760*/  @P0 LDS.128 R48, [R6] ;  /* 0x0000000006300984 */ /* 0x0008680000000c00 */
[----:B------:R4:W1:Y:S04]  /*7770*/  @P0 LDS.128 R56, [R5+0x10] ;  /* 0x0000100005380984 */ /* 0x0008680000000c00 */
[----:B------:R4:W1:Y:S04]  /*7780*/  @P0 LDS.128 R64, [R4+0x20] ;  /* 0x0000200004400984 */ /* 0x0008680000000c00 */
[----:B------:R4:W1:Y:S02]  /*7790*/  @P0 LDS.128 R72, [R2+0x30] ;  /* 0x0000300002480984 */ /* 0x0008640000000c00 */
.L_x_124:
[----:B------:R-:W-:Y:S05]  /*77a0*/  BSYNC B1 ;  /* 0x0000000000017941 */ /* 0x000fea0003800000 */
.L_x_123:
[----:B---3--:R-:W-:Y:S05]  /*77b0*/  VIADD R0, R39, 0x20 ;  /* 0x0000002027007836 */ /* 0x008fea0000000000 */
[----:B------:R-:W-:Y:S04]  /*77c0*/  SHF.R.U32.HI R0, RZ, 0x15, R0 ;  /* 0x00000015ff007819 */ /* 0x000fe80000011600 */
[----:B------:R-:W-:Y:S11]  /*77d0*/  LOP3.LUT P0, RZ, R0, 0x3, R81, 0x48, !PT ;  /* 0x0000000300ff7812 */ /* 0x000ff60007804851 */
[----:B------:R-:W-:Y:S02]  /*77e0*/  @!UPT UIADD3 URZ, UPT, UPT, URZ, URZ, URZ ;  /* 0x000000fffffff290 */ /* 0x000fe4000fffe0ff */
[----:B------:R-:W-:Y:S05]  /*77f0*/  @!P0 BRA `(.L_x_128) ;  /* 0x0000000000408947 */ /* 0x000fea0003800000 */
[----:B------:R-:W3:Y:S01]  /*7800*/  LDCU.64 UR8, c[0x4][0x70] ;  /* 0x01000e00ff0877ac */ /* 0x000ee20008000a00 */
[----:B------:R-:W-:Y:S01]  /*7810*/  MOV R3, 0x0 ;  /* 0x0000000000037802 */ /* 0x000fe20000000f00 */
[----:B------:R-:W-:Y:S02]  /*7820*/  HFMA2 R12, -RZ, RZ, 0, 5.9604644775390625e-08 ;  /* 0x00000001ff0c7431 */ /* 0x000fe400000001ff */
[----:B------:R-:W-:Y:S02]  /*7830*/  IMAD.MOV.U32 R8, RZ, RZ, 0x192 ;  /* 0x00000192ff087424 */ /* 0x000fe400078e00ff */
[----:B------:R-:W-:Y:S01]  /*7840*/  IMAD.MOV.U32 R13, RZ, RZ, RZ ;  /* 0x000000ffff0d7224 */ /* 0x000fe200078e00ff */
[----:B------:R-:W5:Y:S01]  /*7850*/  LDCU.64 UR6, c[0x4][0x78] ;  /* 0x01000f00ff0677ac */ /* 0x000f620008000a00 */
[----:B----4-:R-:W4:Y:S01]  /*7860*/  LDC.64 R2, c[0x4][R3] ;  /* 0x0100000003027b82 */ /* 0x010f220000000a00 */
[----:B------:R-:W2:Y:S01]  /*7870*/  LDCU.64 UR4, c[0x4][0x10] ;  /* 0x01000200ff0477ac */ /* 0x000ea20008000a00 */
[----:B---3--:R-:W-:Y:S01]  /*7880*/  MOV R5, UR9 ;  /* 0x0000000900057c02 */ /* 0x008fe20008000f00 */
[----:B------:R-:W-:Y:S01]  /*7890*/  IMAD.U32 R4, RZ, RZ, UR8 ;  /* 0x00000008ff047e24 */ /* 0x000fe2000f8e00ff */
[----:B-----5:R-:W-:Y:S01]  /*78a0*/  MOV R7, UR7 ;  /* 0x0000000700077c02 */ /* 0x020fe20008000f00 */
[----:B------:R-:W-:Y:S01]  /*78b0*/  IMAD.U32 R6, RZ, RZ, UR6 ;  /* 0x00000006ff067e24 */ /* 0x000fe2000f8e00ff */
[----:B--2---:R-:W-:Y:S01]  /*78c0*/  MOV R11, UR5 ;  /* 0x00000005000b7c02 */ /* 0x004fe20008000f00 */
[----:B------:R-:W-:Y:S02]  /*78d0*/  IMAD.U32 R10, RZ, RZ, UR4 ;  /* 0x00000004ff0a7e24 */ /* 0x000fe4000f8e00ff */
[----:B------:R-:W-:Y:S07]  /*78e0*/  LEPC R20, `(.L_x_128) ;  /* 0x000000001014794e */ /* 0x000fee0000000000 */
[----:B-1--4-:R-:W-:Y:S05]  /*78f0*/  CALL.ABS.NOINC R2 ;  /* 0x0000000002007343 */ /* 0x012fea0003c00000 */
.L_x_128:
[C---:B-1----:R-:W-:Y:S01]  /*7900*/  SHF.L.U32 R40, R48.reuse, 0x10, RZ ;  /* 0x0000001030287819 */ /* 0x042fe200000006ff */
[----:B------:R-:W-:Y:S05]  /*7910*/  WARPSYNC.ALL ;  /* 0x0000000000007948 */ /* 0x000fea0003800000 */
[----:B------:R-:W-:Y:S01]  /*7920*/  R2UR UR4, R39 ;  /* 0x00000000270472ca */ /* 0x000fe200000e0000 */
[----:B------:R-:W-:Y:S01]  /*7930*/  BSSY.RECONVERGENT B0, `(.L_x_129) ;  /* 0x0000090000007945 */ /* 0x000fe20003800200 */
[----:B------:R-:W-:Y:S02]  /*7940*/  LOP3.LUT R43, R48, 0xffff0000, RZ, 0xc0, !PT ;  /* 0xffff0000302b7812 */ /* 0x000fe400078ec0ff */
[----:B------:R-:W-:Y:S02]  /*7950*/  LOP3.LUT R42, R49, 0xffff0000, RZ, 0xc0, !PT ;  /* 0xffff0000312a7812 */ /* 0x000fe400078ec0ff */
[----:B------:R-:W-:Y:S02]  /*7960*/  SHF.L.U32 R45, R51, 0x10, RZ ;  /* 0x00000010332d7819 */ /* 0x000fe400000006ff */
[----:B------:R-:W-:Y:S02]  /*7970*/  ISETP.NE.AND P6, PT, R98, RZ, PT ;  /* 0x000000ff6200720c */ /* 0x000fe40003fc5270 */
[----:B------:R-:W-:Y:S02]  /*7980*/  MOV R52, UR46 ;  /* 0x0000002e00347c02 */ /* 0x000fe40008000f00 */
[----:B------:R-:W-:Y:S01]  /*7990*/  MOV R61, UR47 ;  /* 0x0000002f003d7c02 */ /* 0x000fe20008000f00 */
[----:B----4-:R-:W1:Y:S01]  /*79a0*/  LDTM.x32 R4, tmem[UR4+0x20] ;  /* 0x00002004000479ee */ /* 0x010e6200082c0000 */
[----:B------:R-:W-:Y:S02]  /*79b0*/  LOP3.LUT R44, R75, 0xffff0000, RZ, 0xc0, !PT ;  /* 0xffff00004b2c7812 */ /* 0x000fe400078ec0ff */
[----:B------:R-:W-:Y:S02]  /*79c0*/  ISETP.NE.AND P0, PT, R95, RZ, PT ;  /* 0x000000ff5f00720c */ /* 0x000fe40003f05270 */
[----:B------:R-:W-:Y:S03]  /*79d0*/  LEA R62, R46, UR44, 0x3 ;  /* 0x0000002c2e3e7c11 */ /* 0x000fe6000f8e18ff */
[----:B------:R-:W-:Y:S02]  /*79e0*/  @P6 LEA R52, R52, UR44, 0x3 ;  /* 0x0000002c34346c11 */ /* 0x000fe4000f8e18ff */
[----:B------:R-:W-:Y:S02]  /*79f0*/  @P6 SHF.L.U32 R63, R90, 0x1f, RZ ;  /* 0x0000001f5a3f6819 */ /* 0x000fe400000006ff */
[----:B------:R-:W-:Y:S04]  /*7a00*/  @P6 IADD3 R52, PT, PT, R52, 0x60, RZ ;  /* 0x0000006034346810 */ /* 0x000fe80007ffe0ff */
[----:B------:R-:W-:Y:S01]  /*7a10*/  @P6 PRMT R61, R61, 0x654, R52 ;  /* 0x000006543d3d6816 */ /* 0x000fe20000000034 */
[C---:B-1----:R-:W-:Y:S01]  /*7a20*/  FMUL R0, R38.reuse, R4 ;  /* 0x0000000426007220 */ /* 0x042fe20000400000 */
[C---:B------:R-:W-:Y:S01]  /*7a30*/  FMUL R2, R38.reuse, R5 ;  /* 0x0000000526027220 */ /* 0x040fe20000400000 */
[C---:B------:R-:W-:Y:S01]  /*7a40*/  FMUL R3, R38.reuse, R6 ;  /* 0x0000000626037220 */ /* 0x040fe20000400000 */
[----:B------:R-:W-:Y:S01]  /*7a50*/  FMUL R7, R38, R7 ;  /* 0x0000000726077220 */ /* 0x000fe20000400000 */
[----:B------:R-:W-:Y:S01]  /*7a60*/  FFMA R0, R41, R40, R0 ;  /* 0x0000002829007223 */ /* 0x000fe20000000000 */
[----:B------:R-:W-:Y:S01]  /*7a70*/  SHF.L.U32 R40, R49, 0x10, RZ ;  /* 0x0000001031287819 */ /* 0x000fe200000006ff */
[C---:B------:R-:W-:Y:S01]  /*7a80*/  FFMA R2, R41.reuse, R43, R2 ;  /* 0x0000002b29027223 */ /* 0x040fe20000000002 */
[----:B------:R-:W-:Y:S01]  /*7a90*/  SHF.L.U32 R43, R50, 0x10, RZ ;  /* 0x00000010322b7819 */ /* 0x000fe200000006ff */
[C---:B------:R-:W-:Y:S01]  /*7aa0*/  FMUL R4, R38.reuse, R8 ;  /* 0x0000000826047220 */ /* 0x040fe20000400000 */
[----:B------:R-:W-:Y:S01]  /*7ab0*/  FMUL R5, R38, R9 ;  /* 0x0000000926057220 */ /* 0x000fe20000400000 */
[C---:B------:R-:W-:Y:S01]  /*7ac0*/  FFMA R3, R41.reuse, R40, R3 ;  /* 0x0000002829037223 */ /* 0x040fe20000000003 */
[----:B------:R-:W-:Y:S01]  /*7ad0*/  LOP3.LUT R40, R50, 0xffff0000, RZ, 0xc0, !PT ;  /* 0xffff000032287812 */ /* 0x000fe200078ec0ff */
[----:B------:R-:W-:Y:S01]  /*7ae0*/  FFMA R7, R41, R42, R7 ;  /* 0x0000002a29077223 */ /* 0x000fe20000000007 */
[----:B------:R-:W-:Y:S01]  /*7af0*/  LOP3.LUT R42, R51, 0xffff0000, RZ, 0xc0, !PT ;  /* 0xffff0000332a7812 */ /* 0x000fe200078ec0ff */
[----:B------:R-:W-:Y:S01]  /*7b00*/  FMUL R6, R38, R10 ;  /* 0x0000000a26067220 */ /* 0x000fe20000400000 */
[----:B------:R-:W-:Y:S01]  /*7b10*/  F2FP.BF16.F32.PACK_AB R52, R2, R0 ;  /* 0x000000000234723e */ /* 0x000fe200000010ff */
[----:B------:R-:W-:Y:S01]  /*7b20*/  FMUL R11, R38, R11 ;  /* 0x0000000b260b7220 */ /* 0x000fe20000400000 */
[----:B------:R-:W-:Y:S01]  /*7b30*/  F2FP.BF16.F32.PACK_AB R53, R7, R3 ;  /* 0x000000030735723e */ /* 0x000fe200000010ff */
        /* <DEDUP_REMOVED lines=20> */
[C---:B------:R-:W-:Y:S01]  /*7c80*/  FMUL R12, R38.reuse, R16 ;  /* 0x00000010260c7220 */ /* 0x040fe20000400000 */
        /* <DEDUP_REMOVED lines=13> */
[----:B------:R1:W-:Y:S01]  /*7d60*/  STS.128 [R93+0x2000], R52 ;  /* 0x002000345d007388 */ /* 0x0003e20000000c00 */
[----:B------:R-:W-:Y:S01]  /*7d70*/  F2FP.BF16.F32.PACK_AB R70, R13, R12 ;  /* 0x0000000c0d46723e */ /* 0x000fe200000010ff */
[----:B------:R-:W-:Y:S01]  /*7d80*/  FFMA R19, R41, R40, R19 ;  /* 0x0000002829137223 */ /* 0x000fe20000000013 */
[----:B------:R-:W-:Y:S01]  /*7d90*/  LOP3.LUT R40, R64, 0xffff0000, RZ, 0xc0, !PT ;  /* 0xffff000040287812 */ /* 0x000fe200078ec0ff */
[C---:B------:R-:W-:Y:S01]  /*7da0*/  FMUL R16, R38.reuse, R20 ;  /* 0x0000001426107220 */ /* 0x040fe20000400000 */
[C---:B------:R-:W-:Y:S01]  /*7db0*/  FMUL R17, R38.reuse, R21 ;  /* 0x0000001526117220 */ /* 0x040fe20000400000 */
[C---:B------:R-:W-:Y:S01]  /*7dc0*/  FMUL R18, R38.reuse, R22 ;  /* 0x0000001626127220 */ /* 0x040fe20000400000 */
[----:B------:R-:W-:Y:S01]  /*7dd0*/  F2FP.BF16.F32.PACK_AB R71, R19, R14 ;  /* 0x0000000e1347723e */ /* 0x000fe200000010ff */
[----:B------:R-:W-:Y:S01]  /*7de0*/  FMUL R23, R38, R23 ;  /* 0x0000001726177220 */ /* 0x000fe20000400000 */
[----:B------:R-:W-:Y:S01]  /*7df0*/  FFMA R16, R41, R43, R16 ;  /* 0x0000002b29107223 */ /* 0x000fe20000000010 */
[----:B------:R-:W-:Y:S01]  /*7e00*/  SHF.L.U32 R43, R67, 0x10, RZ ;  /* 0x00000010432b7819 */ /* 0x000fe200000006ff */
[C---:B------:R-:W-:Y:S01]  /*7e10*/  FFMA R17, R41.reuse, R40, R17 ;  /* 0x0000002829117223 */ /* 0x040fe20000000011 */
[----:B------:R1:W-:Y:S01]  /*7e20*/  STS.128 [R92+0x2010], R68 ;  /* 0x002010445c007388 */ /* 0x0003e20000000c00 */
        /* <DEDUP_REMOVED lines=8> */
[C---:B------:R-:W-:Y:S01]  /*7eb0*/  FMUL R22, R38.reuse, R26 ;  /* 0x0000001a26167220 */ /* 0x040fe20000400000 */
[----:B------:R-:W-:Y:S01]  /*7ec0*/  FFMA R20, R41, R40, R20 ;  /* 0x0000002829147223 */ /* 0x000fe20000000014 */
[----:B------:R-:W-:Y:S01]  /*7ed0*/  LOP3.LUT R40, R67, 0xffff0000, RZ, 0xc0, !PT ;  /* 0xffff000043287812 */ /* 0x000fe200078ec0ff */
[C---:B------:R-:W-:Y:S01]  /*7ee0*/  FFMA R21, R41.reuse, R42, R21 ;  /* 0x0000002a29157223 */ /* 0x040fe20000000015 */
[C---:B------:R-:W-:Y:S01]  /*7ef0*/  FFMA R22, R41.reuse, R43, R22 ;  /* 0x0000002b29167223 */ /* 0x040fe20000000016 */
[----:B------:R-:W-:Y:S01]  /*7f00*/  FMUL R27, R38, R27 ;  /* 0x0000001b261b7220 */ /* 0x000fe20000400000 */
[----:B------:R-:W-:Y:S01]  /*7f10*/  SHF.L.U32 R43, R72, 0x10, RZ ;  /* 0x00000010482b7819 */ /* 0x000fe200000006ff */
[----:B------:R-:W-:Y:S01]  /*7f20*/  FMUL R24, R38, R28 ;  /* 0x0000001c26187220 */ /* 0x000fe20000400000 */
[----:B------:R-:W-:Y:S01]  /*7f30*/  LOP3.LUT R42, R72, 0xffff0000, RZ, 0xc0, !PT ;  /* 0xffff0000482a7812 */ /* 0x000fe200078ec0ff */
[C---:B------:R-:W-:Y:S01]  /*7f40*/  FMUL R25, R38.reuse, R29 ;  /* 0x0000001d26197220 */ /* 0x040fe20000400000 */
[C---:B------:R-:W-:Y:S01]  /*7f50*/  FMUL R26, R38.reuse, R30 ;  /* 0x0000001e261a7220 */ /* 0x040fe20000400000 */
[C---:B------:R-:W-:Y:S01]  /*7f60*/  FFMA R27, R41.reuse, R40, R27 ;  /* 0x00000028291b7223 */ /* 0x040fe2000000001b */
[----:B------:R-:W-:Y:S01]  /*7f70*/  FFMA R24, R41, R43, R24 ;  /* 0x0000002b29187223 */ /* 0x000fe20000000018 */
[----:B------:R-:W-:Y:S01]  /*7f80*/  LOP3.LUT R40, R73, 0xffff0000, RZ, 0xc0, !PT ;  /* 0xffff000049287812 */ /* 0x000fe200078ec0ff */
[C---:B------:R-:W-:Y:S01]  /*7f90*/  FFMA R25, R41.reuse, R42, R25 ;  /* 0x0000002a29197223 */ /* 0x040fe20000000019 */
[----:B------:R-:W-:Y:S01]  /*7fa0*/  FMUL R31, R38, R31 ;  /* 0x0000001f261f7220 */ /* 0x000fe20000400000 */
[----:B------:R-:W-:Y:S01]  /*7fb0*/  SHF.L.U32 R43, R74, 0x10, RZ ;  /* 0x000000104a2b7819 */ /* 0x000fe200000006ff */
[----:B------:R-:W-:Y:S01]  /*7fc0*/  FFMA R26, R41, R45, R26 ;  /* 0x0000002d291a7223 */ /* 0x000fe2000000001a */
        /* <DEDUP_REMOVED lines=29> */
[----:B------:R-:W-:Y:S02]  /*81a0*/  UIADD3 UR9, UPT, UPT, UR49, 0x20, URZ ;  /* 0x0000002031097890 */ /* 0x000fe4000fffe0ff */
[----:B------:R-:W-:Y:S01]  /*81b0*/  UIADD3 UR8, UPT, UPT, UR44, 0x2200, URZ ;  /* 0x000022002c087890 */ /* 0x000fe2000fffe0ff */
[----:B------:R-:W-:Y:S01]  /*81c0*/  UMOV UR10, UR50 ;  /* 0x00000032000a7c82 */ /* 0x000fe20008000000 */
[----:B------:R-:W-:Y:S01]  /*81d0*/  UMOV UR11, UR36 ;  /* 0x00000024000b7c82 */ /* 0x000fe20008000000 */
[----:B---3--:R-:W-:Y:S04]  /*81e0*/  UIADD3 UR4, UP0, UPT, UR6, 0x680, URZ ;  /* 0x0000068006047890 */ /* 0x008fe8000ff1e0ff */
[----:B------:R-:W-:Y:S09]  /*81f0*/  UIADD3.X UR5, UPT, UPT, URZ, UR7, URZ, UP0, !UPT ;  /* 0x00000007ff057290 */ /* 0x000ff200087fe4ff */
[----:B------:R3:W-:Y:S01]  /*8200*/  UTMASTG.3D [UR8], [UR4] ;  /* 0x00000008040073b5 */ /* 0x0007e20008010000 */
[----:B------:R0:W-:Y:S01]  /*8210*/  UTMACMDFLUSH ;  /* 0x00000000000079b7 */ /* 0x0001e20000000000 */
[----:B---3--:R-:W-:Y:S04]  /*8220*/  DEPBAR.LE SB0, 0x1 ;  /* 0x000080400000791a */ /* 0x008fe80000000000 */
.L_x_130:
[----:B------:R-:W-:Y:S05]  /*8230*/  BSYNC.RECONVERGENT B0 ;  /* 0x0000000000007941 */ /* 0x000fea0003800200 */
.L_x_129:
[----:B------:R-:W-:Y:S01]  /*8240*/  BAR.SYNC.DEFER_BLOCKING 0x1, 0x80 ;  /* 0x0042000000007b1d */ /* 0x000fe20000010000 */
[----:B------:R-:W-:Y:S04]  /*8250*/  UIADD3 UR4, UPT, UPT, UR46, 0x1, URZ ;  /* 0x000000012e047890 */ /* 0x000fe8000fffe0ff */
[----:B------:R-:W-:Y:S04]  /*8260*/  UISETP.NE.AND UP0, UPT, UR4, 0x4, UPT ;  /* 0x000000040400788c */ /* 0x000fe8000bf05270 */
[----:B------:R-:W-:Y:S01]  /*8270*/  USEL UR45, UR4, URZ, UP0 ;  /* 0x000000ff042d7287 */ /* 0x000fe20008000000 */
[----:B------:R3:W-:Y:S01]  /*8280*/  @P6 SYNCS.ARRIVE.TRANS64.RED.A1T0 RZ, [R61+URZ], RZ ;  /* 0x000000ff3dff69a7 */ /* 0x0007e200081004ff */
[----:B------:R-:W-:Y:S01]  /*8290*/  BSSY B1, `(.L_x_131) ;  /* 0x0000017000017945 */ /* 0x000fe20003800000 */
[----:B------:R-:W4:Y:S02]  /*82a0*/  @P6 SYNCS.PHASECHK.TRANS64.TRYWAIT P0, [R62+URZ+0x40], R63 ;  /* 0x0000403f3e0065a7 */ /* 0x000f2400080011ff */
[----:B----4-:R-:W-:Y:S01]  /*82b0*/  @P6 SEL R47, RZ, 0x1, !P0 ;  /* 0x00000001ff2f6807 */ /* 0x010fe20004000000 */
[----:B---3--:R-:W-:Y:S06]  /*82c0*/  @!P6 BRA `(.L_x_132) ;  /* 0x00000000004ce947 */ /* 0x008fec0003800000 */
        /* <DEDUP_REMOVED lines=9> */
[----:B------:R-:W-:Y:S04]  /*8360*/  SHF.L.U32 R5, R90, 0x1f, RZ ;  /* 0x0000001f5a057819 */ /* 0x000fe800000006ff */
[----:B------:R-:W3:Y:S02]  /*8370*/  SYNCS.PHASECHK.TRANS64.TRYWAIT P0, [R62+URZ+0x40], R5 ;  /* 0x000040053e0075a7 */ /* 0x000ee400080011ff */
[----:B---3--:R-:W-:Y:S05]  /*8380*/  @!P0 BRA `(.L_x_135) ;  /* 0x0000002400c48947 */ /* 0x008fea0003800000 */
.L_x_134:
[----:B------:R-:W-:Y:S05]  /*8390*/  BSYNC B0 ;  /* 0x0000000000007941 */ /* 0x000fea0003800000 */
.L_x_133:
[----:B------:R-:W-:Y:S02]  /*83a0*/  ISETP.NE.AND P0, PT, R60, RZ, PT ;  /* 0x000000ff3c00720c */ /* 0x000fe40003f05270 */
[----:B------:R-:W-:Y:S11]  /*83b0*/  IADD3 R46, PT, PT, R46, 0x1, RZ ;  /* 0x000000012e2e7810 */ /* 0x000ff60007ffe0ff */
[----:B------:R4:W1:Y:S04]  /*83c0*/  @P0 LDS.128 R48, [R4] ;  /* 0x0000000004300984 */ /* 0x0008680000000c00 */
[----:B------:R4:W1:Y:S04]  /*83d0*/  @P0 LDS.128 R56, [R3+0x10] ;  /* 0x0000100003380984 */ /* 0x0008680000000c00 */
[----:B------:R4:W1:Y:S04]  /*83e0*/  @P0 LDS.128 R64, [R2+0x20] ;  /* 0x0000200002400984 */ /* 0x0008680000000c00 */
[----:B------:R4:W1:Y:S02]  /*83f0*/  @P0 LDS.128 R72, [R0+0x30] ;  /* 0x0000300000480984 */ /* 0x0008640000000c00 */
.L_x_132:
[----:B------:R-:W-:Y:S05]  /*8400*/  BSYNC B1 ;  /* 0x0000000000017941 */ /* 0x000fea0003800000 */
.L_x_131:
[----:B----4-:R-:W-:Y:S05]  /*8410*/  VIADD R0, R39, 0x40 ;  /* 0x0000004027007836 */ /* 0x010fea0000000000 */
        /* <DEDUP_REMOVED lines=9> */
[----:B------:R-:W4:Y:S01]  /*84b0*/  LDCU.64 UR6, c[0x4][0x78] ;  /* 0x01000f00ff0677ac */ /* 0x000f220008000a00 */
[----:B------:R-:W1:Y:S01]  /*84c0*/  LDC.64 R2, c[0x4][R3] ;  /* 0x0100000003027b82 */ /* 0x000e620000000a00 */
[----:B------:R-:W5:Y:S01]  /*84d0*/  LDCU.64 UR4, c[0x4][0x10] ;  /* 0x01000200ff0477ac */ /* 0x000f620008000a00 */
[----:B---3--:R-:W-:Y:S01]  /*84e0*/  MOV R5, UR9 ;  /* 0x0000000900057c02 */ /* 0x008fe20008000f00 */
[----:B------:R-:W-:Y:S01]  /*84f0*/  IMAD.U32 R4, RZ, RZ, UR8 ;  /* 0x00000008ff047e24 */ /* 0x000fe2000f8e00ff */
[----:B----4-:R-:W-:Y:S01]  /*8500*/  MOV R7, UR7 ;  /* 0x0000000700077c02 */ /* 0x010fe20008000f00 */
[----:B------:R-:W-:Y:S01]  /*8510*/  IMAD.U32 R6, RZ, RZ, UR6 ;  /* 0x00000006ff067e24 */ /* 0x000fe2000f8e00ff */
[----:B-----5:R-:W-:Y:S01]  /*8520*/  MOV R11, UR5 ;  /* 0x00000005000b7c02 */ /* 0x020fe20008000f00 */
[----:B------:R-:W-:Y:S02]  /*8530*/  IMAD.U32 R10, RZ, RZ, UR4 ;  /* 0x00000004ff0a7e24 */ /* 0x000fe4000f8e00ff */
[----:B------:R-:W-:Y:S07]  /*8540*/  LEPC R20, `(.L_x_136) ;  /* 0x000000001014794e */ /* 0x000fee0000000000 */
[----:B-12---:R-:W-:Y:S05]  /*8550*/  CALL.ABS.NOINC R2 ;  /* 0x0000000002007343 */ /* 0x006fea0003c00000 */
.L_x_136:
        /* <DEDUP_REMOVED lines=10> */
[----:B---3--:R-:W1:Y:S01]  /*8600*/  LDTM.x32 R4, tmem[UR4+0x40] ;  /* 0x00004004000479ee */ /* 0x008e6200082c0000 */
        /* <DEDUP_REMOVED lines=136> */
.L_x_138:
[----:B------:R-:W-:Y:S05]  /*8e90*/  BSYNC.RECONVERGENT B0 ;  /* 0x0000000000007941 */ /* 0x000fea0003800200 */
.L_x_137:
        /* <DEDUP_REMOVED lines=21> */
.L_x_142:
[----:B------:R-:W-:Y:S05]  /*8ff0*/  BSYNC B0 ;  /* 0x0000000000007941 */ /* 0x000fea0003800000 */
.L_x_141:
[----:B------:R-:W-:Y:S11]  /*9000*/  ISETP.NE.AND P0, PT, R60, RZ, PT ;  /* 0x000000ff3c00720c */ /* 0x000ff60003f05270 */
[----:B------:R-:W-:Y:S02]  /*9010*/  @!UPT UIADD3 URZ, UPT, UPT, URZ, URZ, URZ ;  /* 0x000000fffffff290 */ /* 0x000fe4000fffe0ff */
[----:B------:R4:W1:Y:S04]  /*9020*/  @P0 LDS.128 R48, [R3] ;  /* 0x0000000003300984 */ /* 0x0008680000000c00 */
[----:B------:R4:W1:Y:S04]  /*9030*/  @P0 LDS.128 R56, [R2+0x10] ;  /* 0x0000100002380984 */ /* 0x0008680000000c00 */
[----:B------:R4:W1:Y:S04]  /*9040*/  @P0 LDS.128 R64, [R0+0x20] ;  /* 0x0000200000400984 */ /* 0x0008680000000c00 */
[----:B------:R4:W1:Y:S02]  /*9050*/  @P0 LDS.128 R72, [R46+0x30] ;  /* 0x000030002e480984 */ /* 0x0008640000000c00 */
.L_x_140:
[----:B------:R-:W-:Y:S05]  /*9060*/  BSYNC B1 ;  /* 0x0000000000017941 */ /* 0x000fea0003800000 */
.L_x_139:
        /* <DEDUP_REMOVED lines=21> */
.L_x_144:
[----:B------:R-:W-:Y:S01]  /*91c0*/  ISETP.NE.AND P0, PT, R95, RZ, PT ;  /* 0x000000ff5f00720c */ /* 0x000fe20003f05270 */
[----:B------:R-:W-:Y:S05]  /*91d0*/  WARPSYNC.ALL ;  /* 0x0000000000007948 */ /* 0x000fea0003800000 */
[----:B------:R-:W-:Y:S01]  /*91e0*/  R2UR UR4, R39 ;  /* 0x00000000270472ca */ /* 0x000fe200000e0000 */
[----:B------:R-:W-:Y:S01]  /*91f0*/  BSSY.RECONVERGENT B0, `(.L_x_145) ;  /* 0x000008c000007945 */ /* 0x000fe20003800200 */
[C---:B-1----:R-:W-:Y:S02]  /*9200*/  SHF.L.U32 R40, R48.reuse, 0x10, RZ ;  /* 0x0000001030287819 */ /* 0x042fe400000006ff */
[----:B------:R-:W-:Y:S02]  /*9210*/  LOP3.LUT R42, R48, 0xffff0000, RZ, 0xc0, !PT ;  /* 0xffff0000302a7812 */ /* 0x000fe400078ec0ff */
[C---:B------:R-:W-:Y:S02]  /*9220*/  SHF.L.U32 R43, R49.reuse, 0x10, RZ ;  /* 0x00000010312b7819 */ /* 0x040fe400000006ff */
[----:B------:R-:W-:Y:S02]  /*9230*/  LOP3.LUT R44, R49, 0xffff0000, RZ, 0xc0, !PT ;  /* 0xffff0000312c7812 */ /* 0x000fe400078ec0ff */
[C---:B------:R-:W-:Y:S02]  /*9240*/  SHF.L.U32 R45, R50.reuse, 0x10, RZ ;  /* 0x00000010322d7819 */ /* 0x040fe400000006ff */
[----:B------:R-:W-:Y:S01]  /*9250*/  LOP3.LUT R46, R50, 0xffff0000, RZ, 0xc0, !PT ;  /* 0xffff0000322e7812 */ /* 0x000fe200078ec0ff */
[----:B---3--:R-:W1:Y:S01]  /*9260*/  LDTM.x32 R4, tmem[UR4+0x60] ;  /* 0x00006004000479ee */ /* 0x008e6200082c0000 */
[C---:B------:R-:W-:Y:S01]  /*9270*/  SHF.L.U32 R47, R51.reuse, 0x10, RZ ;  /* 0x00000010332f7819 */ /* 0x040fe200000006ff */
[----:B------:R-:W-:Y:S01]  /*9280*/  NOP ;  /* 0x0000000000007918 */ /* 0x000fe20000000000 */
[----:B------:R-:W-:Y:S02]  /*9290*/  LOP3.LUT R48, R51, 0xffff0000, RZ, 0xc0, !PT ;  /* 0xffff000033307812 */ /* 0x000fe400078ec0ff */
[C---:B------:R-:W-:Y:S02]  /*92a0*/  SHF.L.U32 R49, R56.reuse, 0x10, RZ ;  /* 0x0000001038317819 */ /* 0x040fe400000006ff */
[----:B------:R-:W-:Y:S02]  /*92b0*/  LOP3.LUT R51, R56, 0xffff0000, RZ, 0xc0, !PT ;  /* 0xffff000038337812 */ /* 0x000fe400078ec0ff */
[C---:B------:R-:W-:Y:S02]  /*92c0*/  SHF.L.U32 R50, R57.reuse, 0x10, RZ ;  /* 0x0000001039327819 */ /* 0x040fe400000006ff */
[----:B------:R-:W-:Y:S02]  /*92d0*/  LOP3.LUT R52, R57, 0xffff0000, RZ, 0xc0, !PT ;  /* 0xffff000039347812 */ /* 0x000fe400078ec0ff */
[C---:B------:R-:W-:Y:S02]  /*92e0*/  SHF.L.U32 R53, R58.reuse, 0x10, RZ ;  /* 0x000000103a357819 */ /* 0x040fe400000006ff */
[----:B------:R-:W-:Y:S02]  /*92f0*/  LOP3.LUT R54, R58, 0xffff0000, RZ, 0xc0, !PT ;  /* 0xffff00003a367812 */ /* 0x000fe400078ec0ff */
[----:B------:R-:W-:Y:S02]  /*9300*/  SHF.L.U32 R55, R59, 0x10, RZ ;  /* 0x000000103b377819 */ /* 0x000fe400000006ff */
[----:B------:R-:W-:Y:S02]  /*9310*/  IADD3 R99, PT, PT, R99, 0xd0, RZ ;  /* 0x000000d063637810 */ /* 0x000fe40007ffe0ff */
[----:B------:R-:W-:Y:S02]  /*9320*/  LOP3.LUT R56, R59, 0xffff0000, RZ, 0xc0, !PT ;  /* 0xffff00003b387812 */ /* 0x000fe400078ec0ff */
[----:B------:R-:W-:Y:S01]  /*9330*/  SHF.L.U32 R57, R64, 0x10, RZ ;  /* 0x0000001040397819 */ /* 0x000fe200000006ff */
[----:B-1----:R-:W-:Y:S01]  /*9340*/  FMUL R4, R38, R4 ;  /* 0x0000000426047220 */ /* 0x002fe20000400000 */
[----:B------:R-:W-:Y:S01]  /*9350*/  LOP3.LUT R58, R64, 0xffff0000, RZ, 0xc0, !PT ;  /* 0xffff0000403a7812 */ /* 0x000fe200078ec0ff */
[C---:B------:R-:W-:Y:S01]  /*9360*/  FMUL R5, R38.reuse, R5 ;  /* 0x0000000526057220 */ /* 0x040fe20000400000 */
[----:B------:R-:W-:Y:S01]  /*9370*/  LOP3.LUT R99, R99, 0xfefffff8, RZ, 0xc0, !PT ;  /* 0xfefffff863637812 */ /* 0x000fe200078ec0ff */
[C---:B------:R-:W-:Y:S01]  /*9380*/  FFMA R4, R41.reuse, R40, R4 ;  /* 0x0000002829047223 */ /* 0x040fe20000000004 */
[C---:B------:R-:W-:Y:S01]  /*9390*/  FMUL R6, R38.reuse, R6 ;  /* 0x0000000626067220 */ /* 0x040fe20000400000 */
[----:B------:R-:W-:Y:S01]  /*93a0*/  FFMA R5, R41, R42, R5 ;  /* 0x0000002a29057223 */ /* 0x000fe20000000005 */
[----:B------:R-:W-:Y:S01]  /*93b0*/  SHF.L.U32 R59, R65, 0x10, RZ ;  /* 0x00000010413b7819 */ /* 0x000fe200000006ff */
[----:B------:R1:W-:Y:S01]  /*93c0*/  SYNCS.ARRIVE.TRANS64.RED.A1T0 RZ, [R99+URZ], RZ ;  /* 0x000000ff63ff79a7 */ /* 0x0003e200081004ff */
[----:B------:R-:W-:Y:S01]  /*93d0*/  FFMA R6, R41, R43, R6 ;  /* 0x0000002b29067223 */ /* 0x000fe20000000006 */
[C---:B------:R-:W-:Y:S01]  /*93e0*/  FMUL R7, R38.reuse, R7 ;  /* 0x0000000726077220 */ /* 0x040fe20000400000 */
[----:B------:R-:W-:Y:S01]  /*93f0*/  F2FP.BF16.F32.PACK_AB R100, R5, R4 ;  /* 0x000000040564723e */ /* 0x000fe200000010ff */
[C---:B------:R-:W-:Y:S01]  /*9400*/  FMUL R8, R38.reuse, R8 ;  /* 0x0000000826087220 */ /* 0x040fe20000400000 */
[----:B------:R-:W-:Y:S01]  /*9410*/  FMUL R9, R38, R9 ;  /* 0x0000000926097220 */ /* 0x000fe20000400000 */
[----:B------:R-:W-:Y:S01]  /*9420*/  LOP3.LUT R60, R65, 0xffff0000, RZ, 0xc0, !PT ;  /* 0xffff0000413c7812 */ /* 0x000fe200078ec0ff */
[C---:B------:R-:W-:Y:S01]  /*9430*/  FFMA R7, R41.reuse, R44, R7 ;  /* 0x0000002c29077223 */ /* 0x040fe20000000007 */
[C---:B------:R-:W-:Y:S01]  /*9440*/  FFMA R8, R41.reuse, R45, R8 ;  /* 0x0000002d29087223 */ /* 0x040fe20000000008 */
[----:B------:R-:W-:Y:S01]  /*9450*/  SHF.L.U32 R61, R66, 0x10, RZ ;  /* 0x00000010423d7819 */ /* 0x000fe200000006ff */
[----:B------:R-:W-:Y:S01]  /*9460*/  FFMA R9, R41, R46, R9 ;  /* 0x0000002e29097223 */ /* 0x000fe20000000009 */
[C---:B------:R-:W-:Y:S01]  /*9470*/  FMUL R10, R38.reuse, R10 ;  /* 0x0000000a260a7220 */ /* 0x040fe20000400000 */
[----:B------:R-:W-:Y:S01]  /*9480*/  F2FP.BF16.F32.PACK_AB R101, R7, R6 ;  /* 0x000000060765723e */ /* 0x000fe200000010ff */
[C---:B------:R-:W-:Y:S01]  /*9490*/  FMUL R11, R38.reuse, R11 ;  /* 0x0000000b260b7220 */ /* 0x040fe20000400000 */
[----:B------:R-:W-:Y:S01]  /*94a0*/  FMUL R0, R38, R12 ;  /* 0x0000000c26007220 */ /* 0x000fe20000400000 */
[----:B------:R-:W-:Y:S01]  /*94b0*/  F2FP.BF16.F32.PACK_AB R102, R9, R8 ;  /* 0x000000080966723e */ /* 0x000fe200000010ff */
[C---:B------:R-:W-:Y:S01]  /*94c0*/  FFMA R10, R41.reuse, R47, R10 ;  /* 0x0000002f290a7223 */ /* 0x040fe2000000000a */
[C---:B------:R-:W-:Y:S01]  /*94d0*/  FFMA R11, R41.reuse, R48, R11 ;  /* 0x00000030290b7223 */ /* 0x040fe2000000000b */
[----:B------:R-:W-:Y:S01]  /*94e0*/  LOP3.LUT R62, R66, 0xffff0000, RZ, 0xc0, !PT ;  /* 0xffff0000423e7812 */ /* 0x000fe200078ec0ff */
[----:B------:R-:W-:Y:S01]  /*94f0*/  FFMA R0, R41, R49, R0 ;  /* 0x0000003129007223 */ /* 0x000fe20000000000 */
[C---:B------:R-:W-:Y:S01]  /*9500*/  FMUL R2, R38.reuse, R13 ;  /* 0x0000000d26027220 */ /* 0x040fe20000400000 */
[----:B------:R-:W-:Y:S01]  /*9510*/  SHF.L.U32 R63, R67, 0x10, RZ ;  /* 0x00000010433f7819 */ /* 0x000fe200000006ff */
[C---:B------:R-:W-:Y:S01]  /*9520*/  FMUL R3, R38.reuse, R14 ;  /* 0x0000000e26037220 */ /* 0x040fe20000400000 */
[----:B------:R-:W-:Y:S01]  /*9530*/  F2FP.BF16.F32.PACK_AB R103, R11, R10 ;  /* 0x0000000a0b67723e */ /* 0x000fe200000010ff */
[----:B------:R-:W-:Y:S01]  /*9540*/  FFMA R2, R41, R51, R2 ;  /* 0x0000003329027223 */ /* 0x000fe20000000002 */
[C---:B------:R-:W-:Y:S01]  /*9550*/  FMUL R15, R38.reuse, R15 ;  /* 0x0000000f260f7220 */ /* 0x040fe20000400000 */
[C---:B------:R-:W-:Y:S01]  /*9560*/  FMUL R12, R38.reuse, R16 ;  /* 0x00000010260c7220 */ /* 0x040fe20000400000 */
[----:B------:R-:W-:Y:S01]  /*9570*/  FMUL R13, R38, R17 ;  /* 0x00000011260d7220 */ /* 0x000fe20000400000 */
[----:B------:R1:W-:Y:S01]  /*9580*/  STS.128 [R93+0x6000], R100 ;  /* 0x006000645d007388 */ /* 0x0003e20000000c00 */
[----:B------:R-:W-:Y:S01]  /*9590*/  LOP3.LUT R64, R67, 0xffff0000, RZ, 0xc0, !PT ;  /* 0xffff000043407812 */ /* 0x000fe200078ec0ff */
[C---:B------:R-:W-:Y:S01]  /*95a0*/  FFMA R3, R41.reuse, R50, R3 ;  /* 0x0000003229037223 */ /* 0x040fe20000000003 */
[----:B------:R-:W-:Y:S01]  /*95b0*/  SHF.L.U32 R65, R72, 0x10, RZ ;  /* 0x0000001048417819 */ /* 0x000fe200000006ff */
[C---:B------:R-:W-:Y:S01]  /*95c0*/  FFMA R15, R41.reuse, R52, R15 ;  /* 0x00000034290f7223 */ /* 0x040fe2000000000f */
[----:B------:R-:W-:Y:S01]  /*95d0*/  F2FP.BF16.F32.PACK_AB R104, R2, R0 ;  /* 0x000000000268723e */ /* 0x000fe200000010ff */
[C---:B------:R-:W-:Y:S01]  /*95e0*/  FFMA R12, R41.reuse, R53, R12 ;  /* 0x00000035290c7223 */ /* 0x040fe2000000000c */
[C---:B------:R-:W-:Y:S01]  /*95f0*/  FFMA R13, R41.reuse, R54, R13 ;  /* 0x00000036290d7223 */ /* 0x040fe2000000000d */
[C---:B------:R-:W-:Y:S01]  /*9600*/  FMUL R14, R38.reuse, R18 ;  /* 0x00000012260e7220 */ /* 0x040fe20000400000 */
[C---:B------:R-:W-:Y:S01]  /*9610*/  FMUL R19, R38.reuse, R19 ;  /* 0x0000001326137220 */ /* 0x040fe20000400000 */
[C---:B------:R-:W-:Y:S01]  /*9620*/  FMUL R16, R38.reuse, R20 ;  /* 0x0000001426107220 */ /* 0x040fe20000400000 */
[C---:B------:R-:W-:Y:S01]  /*9630*/  FMUL R17, R38.reuse, R21 ;  /* 0x0000001526117220 */ /* 0x040fe20000400000 */
[C---:B------:R-:W-:Y:S01]  /*9640*/  FFMA R14, R41.reuse, R55, R14 ;  /* 0x00000037290e7223 */ /* 0x040fe2000000000e */
        /* <DEDUP_REMOVED lines=9> */
[----:B------:R-:W-:Y:S01]  /*96e0*/  FFMA R23, R41, R60, R23 ;  /* 0x0000003c29177223 */ /* 0x000fe20000000017 */
[C---:B------:R-:W-:Y:S01]  /*96f0*/  FMUL R27, R38.reuse, R27 ;  /* 0x0000001b261b7220 */ /* 0x040fe20000400000 */
[----:B------:R-:W-:Y:S01]  /*9700*/  F2FP.BF16.F32.PACK_AB R105, R15, R3 ;  /* 0x000000030f69723e */ /* 0x000fe200000010ff */
[----:B------:R-:W-:Y:S01]  /*9710*/  FFMA R20, R41, R61, R20 ;  /* 0x0000003d29147223 */ /* 0x000fe20000000014 */
[----:B------:R-:W-:Y:S01]  /*9720*/  F2FP.BF16.F32.PACK_AB R106, R13, R12 ;  /* 0x0000000c0d6a723e */ /* 0x000fe200000010ff */
[----:B------:R-:W-:Y:S01]  /*9730*/  FMUL R24, R38, R28 ;  /* 0x0000001c26187220 */ /* 0x000fe20000400000 */
[----:B------:R-:W-:Y:S01]  /*9740*/  F2FP.BF16.F32.PACK_AB R107, R19, R14 ;  /* 0x0000000e136b723e */ /* 0x000fe200000010ff */
[----:B------:R-:W-:Y:S01]  /*9750*/  FFMA R21, R41, R62, R21 ;  /* 0x0000003e29157223 */ /* 0x000fe20000000015 */
[----:B------:R-:W-:Y:S01]  /*9760*/  LOP3.LUT R66, R72, 0xffff0000, RZ, 0xc0, !PT ;  /* 0xffff000048427812 */ /* 0x000fe200078ec0ff */
[C---:B------:R-:W-:Y:S01]  /*9770*/  FMUL R25, R38.reuse, R29 ;  /* 0x0000001d26197220 */ /* 0x040fe20000400000 */
[----:B------:R-:W-:Y:S01]  /*9780*/  SHF.L.U32 R67, R73, 0x10, RZ ;  /* 0x0000001049437819 */ /* 0x000fe200000006ff */
[----:B------:R1:W-:Y:S01]  /*9790*/  STS.128 [R92+0x6010], R104 ;  /* 0x006010685c007388 */ /* 0x0003e20000000c00 */
[----:B------:R-:W-:Y:S01]  /*97a0*/  FFMA R22, R41, R63, R22 ;  /* 0x0000003f29167223 */ /* 0x000fe20000000016 */
[----:B------:R-:W-:Y:S01]  /*97b0*/  LOP3.LUT R68, R73, 0xffff0000, RZ, 0xc0, !PT ;  /* 0xffff000049447812 */ /* 0x000fe200078ec0ff */
[----:B------:R-:W-:Y:S01]  /*97c0*/  FMUL R26, R38, R30 ;  /* 0x0000001e261a7220 */ /* 0x000fe20000400000 */
[C---:B------:R-:W-:Y:S01]  /*97d0*/  FFMA R27, R41.reuse, R64, R27 ;  /* 0x00000040291b7223 */ /* 0x040fe2000000001b */
[----:B------:R-:W-:Y:S01]  /*97e0*/  SHF.L.U32 R69, R74, 0x10, RZ ;  /* 0x000000104a457819 */ /* 0x000fe200000006ff */
[----:B------:R-:W-:Y:S01]  /*97f0*/  FMUL R31, R38, R31 ;  /* 0x0000001f261f7220 */ /* 0x000fe20000400000 */
[C---:B------:R-:W-:Y:S01]  /*9800*/  FFMA R24, R41.reuse, R65, R24 ;  /* 0x0000004129187223 */ /* 0x040fe20000000018 */
[----:B------:R-:W-:Y:S01]  /*9810*/  LOP3.LUT R70, R74, 0xffff0000, RZ, 0xc0, !PT ;  /* 0xffff00004a467812 */ /* 0x000fe200078ec0ff */
[C---:B------:R-:W-:Y:S01]  /*9820*/  FMUL R28, R38.reuse, R32 ;  /* 0x00000020261c7220 */ /* 0x040fe20000400000 */
[----:B------:R-:W-:Y:S01]  /*9830*/  FFMA R25, R41, R66, R25 ;  /* 0x0000004229197223 */ /* 0x000fe20000000019 */
[----:B------:R-:W-:Y:S01]  /*9840*/  SHF.L.U32 R71, R75, 0x10, RZ ;  /* 0x000000104b477819 */ /* 0x000fe200000006ff */
[C---:B------:R-:W-:Y:S01]  /*9850*/  FMUL R29, R38.reuse, R33 ;  /* 0x00000021261d7220 */ /* 0x040fe20000400000 */
[----:B------:R-:W-:Y:S01]  /*9860*/  FFMA R26, R41, R67, R26 ;  /* 0x00000043291a7223 */ /* 0x000fe2000000001a */
[----:B------:R-:W-:Y:S01]  /*9870*/  LOP3.LUT R72, R75, 0xffff0000, RZ, 0xc0, !PT ;  /* 0xffff00004b487812 */ /* 0x000fe200078ec0ff */
        /* <DEDUP_REMOVED lines=8> */
[----:B------:R-:W-:Y:S01]  /*9900*/  FFMA R30, R41, R71, R30 ;  /* 0x00000047291e7223 */ /* 0x000fe2000000001e */
[----:B------:R-:W-:Y:S01]  /*9910*/  F2FP.BF16.F32.PACK_AB R111, R27, R22 ;  /* 0x000000161b6f723e */ /* 0x000fe200000010ff */
[----:B------:R-:W-:Y:S01]  /*9920*/  FFMA R35, R41, R72, R35 ;  /* 0x0000004829237223 */ /* 0x000fe20000000023 */
[----:B------:R-:W-:Y:S02]  /*9930*/  F2FP.BF16.F32.PACK_AB R112, R25, R24 ;  /* 0x000000181970723e */ /* 0x000fe400000010ff */
[----:B------:R-:W-:Y:S01]  /*9940*/  F2FP.BF16.F32.PACK_AB R113, R31, R26 ;  /* 0x0000001a1f71723e */ /* 0x000fe200000010ff */
[----:B------:R1:W-:Y:S01]  /*9950*/  STS.128 [R91+0x6020], R108 ;  /* 0x0060206c5b007388 */ /* 0x0003e20000000c00 */
        /* <DEDUP_REMOVED lines=21> */
.L_x_146:
[----:B------:R-:W-:Y:S05]  /*9ab0*/  BSYNC.RECONVERGENT B0 ;  /* 0x0000000000007941 */ /* 0x000fea0003800200 */
.L_x_145:
[----:B------:R-:W-:Y:S01]  /*9ac0*/  BAR.SYNC.DEFER_BLOCKING 0x1, 0x80 ;  /* 0x0042000000007b1d */ /* 0x000fe20000010000 */
[----:B------:R-:W-:Y:S01]  /*9ad0*/  UISETP.NE.AND UP0, UPT, UR52, -0x4, UPT ;  /* 0xfffffffc3400788c */ /* 0x000fe2000bf05270 */
[----:B------:R-:W-:Y:S08]  /*9ae0*/  IADD3 R0, PT, PT, R36, 0x1, RZ ;  /* 0x0000000124007810 */ /* 0x000ff00007ffe0ff */
[----:B------:R-:W-:Y:S05]  /*9af0*/  BRA.U !UP0, `(.L_x_147) ;  /* 0x0000000108287547 */ /* 0x000fea000b800000 */
[----:B------:R-:W-:Y:S01]  /*9b00*/  ISETP.NE.AND P0, PT, R98, RZ, PT ;  /* 0x000000ff6200720c */ /* 0x000fe20003f05270 */
[----:B------:R-:W-:Y:S01]  /*9b10*/  IMAD.U32 R3, RZ, RZ, UR46 ;  /* 0x0000002eff037e24 */ /* 0x000fe2000f8e00ff */
[----:B------:R-:W-:Y:S01]  /*9b20*/  UIADD3 UR4, UPT, UPT, UR46, 0x1, URZ ;  /* 0x000000012e047890 */ /* 0x000fe2000fffe0ff */
[----:B------:R-:W-:Y:S03]  /*9b30*/  IMAD.U32 R2, RZ, RZ, UR47 ;  /* 0x0000002fff027e24 */ /* 0x000fe6000f8e00ff */
[----:B------:R-:W-:Y:S04]  /*9b40*/  UISETP.NE.AND UP0, UPT, UR4, 0x4, UPT ;  /* 0x000000040400788c */ /* 0x000fe8000bf05270 */
[----:B------:R-:W-:Y:S03]  /*9b50*/  USEL UR46, UR4, URZ, UP0 ;  /* 0x000000ff042e7287 */ /* 0x000fe60008000000 */
[----:B------:R-:W-:Y:S05]  /*9b60*/  @P0 LEA R3, R3, UR44, 0x3 ;  /* 0x0000002c03030c11 */ /* 0x000fea000f8e18ff */
[----:B------:R-:W-:Y:S05]  /*9b70*/  @P0 VIADD R3, R3, 0x60 ;  /* 0x0000006003030836 */ /* 0x000fea0000000000 */
[----:B------:R-:W-:Y:S04]  /*9b80*/  @P0 PRMT R2, R2, 0x654, R3 ;  /* 0x0000065402020816 */ /* 0x000fe80000000003 */
[----:B------:R3:W-:Y:S03]  /*9b90*/  @P0 SYNCS.ARRIVE.TRANS64.RED.A1T0 RZ, [R2+URZ], RZ ;  /* 0x000000ff02ff09a7 */ /* 0x0007e600081004ff */
.L_x_147:
[----:B------:R-:W-:Y:S01]  /*9ba0*/  R2UR UR4, R82 ;  /* 0x00000000520472ca */ /* 0x000fe200000e0000 */
[----:B------:R-:W-:Y:S01]  /*9bb0*/  UISETP.NE.AND UP0, UPT, UR62, URZ, UPT ;  /* 0x000000ff3e00728c */ /* 0x000fe2000bf05270 */
[----:B------:R-:W-:Y:S01]  /*9bc0*/  ISETP.NE.AND P0, PT, R86, 0x2, PT ;  /* 0x000000025600780c */ /* 0x000fe20003f05270 */
[----:B------:R-:W-:Y:S01]  /*9bd0*/  UIADD3 UR20, UPT, UPT, UR37, UR63, URZ ;  /* 0x0000003f25147290 */ /* 0x000fe2000fffe0ff */
[----:B------:R-:W-:Y:S01]  /*9be0*/  ISETP.NE.AND P1, PT, R0, 0x4, PT ;  /* 0x000000040000780c */ /* 0x000fe20003f25270 */
[----:B------:R-:W-:Y:S01]  /*9bf0*/  UIADD3 UR52, UPT, UPT, UR52, 0x4, URZ ;  /* 0x0000000434347890 */ /* 0x000fe2000fffe0ff */
[----:B------:R-:W-:Y:S01]  /*9c00*/  SEL R3, RZ, 0x1, P0 ;  /* 0x00000001ff037807 */ /* 0x000fe20000000000 */
[----:B------:R-:W-:Y:S01]  /*9c10*/  UMOV UR36, UR61 ;  /* 0x0000003d00247c82 */ /* 0x000fe20008000000 */
[----:B---3--:R-:W-:Y:S02]  /*9c20*/  SEL R2, RZ, 0x1, P1 ;  /* 0x00000001ff027807 */ /* 0x008fe40000800000 */
[----:B------:R-:W-:Y:S02]  /*9c30*/  LOP3.LUT R88, R88, R3, RZ, 0x3c, !PT ;  /* 0x0000000358587212 */ /* 0x000fe400078e3cff */
[----:B------:R-:W-:Y:S01]  /*9c40*/  LOP3.LUT R89, R89, R2, RZ, 0x3c, !PT ;  /* 0x0000000259597212 */ /* 0x000fe200078e3cff */
[----:B------:R-:W-:Y:S01]  /*9c50*/  UIADD3 UR16, UPT, UPT, UR38, UR4, URZ ;  /* 0x0000000426107290 */ /* 0x000fe2000fffe0ff */
[----:B------:R-:W-:Y:S02]  /*9c60*/  SEL R86, R86, RZ, P0 ;  /* 0x000000ff56567207 */ /* 0x000fe40000000000 */
[----:B------:R-:W-:Y:S01]  /*9c70*/  SEL R36, R0, RZ, P1 ;  /* 0x000000ff00247207 */ /* 0x000fe20000800000 */
[----:B------:R-:W-:Y:S08]  /*9c80*/  BRA.U UP0, `(.L_x_148) ;  /* 0xffffffbd00e07547 */ /* 0x000ff0000b83ffff */
[----:B------:R-:W-:-:S13]  /*9c90*/  R2UR UR4, R83 ;  /* 0x00000000530472ca */ /* 0x000fda00000e0000 */
[----:B------:R-:W-:-:S09]  /*9ca0*/  UISETP.NE.AND UP0, UPT, UR4, URZ, UPT ;  /* 0x000000ff0400728c */ /* 0x000fd2000bf05270 */
[----:B------:R-:W-:Y:S05]  /*9cb0*/  BRA.U !UP0, `(.L_x_149) ;  /* 0x0000000108487547 */ /* 0x000fea000b800000 */
[----:B------:R-:W3:Y:S02]  /*9cc0*/  LDCU.64 UR4, c[0x0][0x890] ;  /* 0x00011200ff0477ac */ /* 0x000ee40008000a00 */
[----:B---3--:R-:W-:-:S04]  /*9cd0*/  UISETP.NE.U32.AND UP0, UPT, UR4, URZ, UPT ;  /* 0x000000ff0400728c */ /* 0x008fc8000bf05070 */
[----:B------:R-:W-:-:S09]  /*9ce0*/  UISETP.NE.AND.EX UP0, UPT, UR5, URZ, UPT, UP0 ;  /* 0x000000ff0500728c */ /* 0x000fd2000bf05300 */
[----:B------:R-:W-:Y:S05]  /*9cf0*/  BRA.U UP0, `(.L_x_150) ;  /* 0x00000001000c7547 */ /* 0x000fea000b800000 */
[----:B------:R-:W-:-:S13]  /*9d00*/  FSETP.NEU.AND P0, PT, R41, RZ, PT ;  /* 0x000000ff2900720b */ /* 0x000fda0003f0d000 */
[----:B------:R-:W-:Y:S05]  /*9d10*/  @!P0 EXIT ;  /* 0x000000000000894d */ /* 0x000fea0003800000 */
[----:B------:R-:W-:Y:S05]  /*9d20*/  BRA `(.L_x_149) ;  /* 0x00000000002c7947 */ /* 0x000fea0003800000 */
.L_x_150:
[----:B------:R-:W-:Y:S01]  /*9d30*/  ISETP.NE.AND P0, PT, R85, RZ, PT ;  /* 0x000000ff5500720c */ /* 0x000fe20003f05270 */
[----:B------:R-:W-:-:S12]  /*9d40*/  BSSY.RECONVERGENT B0, `(.L_x_149) ;  /* 0x0000009000007945 */ /* 0x000fd80003800200 */
[----:B------:R-:W-:Y:S05]  /*9d50*/  @P0 BRA `(.L_x_151) ;  /* 0x0000000000140947 */ /* 0x000fea0003800000 */
[----:B------:R-:W3:Y:S02]  /*9d60*/  LDCU.64 UR4, c[0x0][0x888] ;  /* 0x00011100ff0477ac */ /* 0x000ee40008000a00 */
[----:B---3--:R-:W-:-:S04]  /*9d70*/  ISETP.NE.U32.AND P0, PT, RZ, UR4, PT ;  /* 0x00000004ff007c0c */ /* 0x008fc8000bf05070 */
[----:B------:R-:W-:-:S13]  /*9d80*/  ISETP.NE.AND.EX P0, PT, RZ, UR5, PT, P0 ;  /* 0x00000005ff007c0c */ /* 0x000fda000bf05300 */
[----:B------:R-:W-:Y:S05]  /*9d90*/  @!P0 EXIT ;  /* 0x000000000000894d */ /* 0x000fea0003800000 */
[----:B------:R-:W-:Y:S05]  /*9da0*/  BRA `(.L_x_152) ;  /* 0x0000000000087947 */ /* 0x000fea0003800000 */
.L_x_151:
[----:B------:R-:W-:-:S13]  /*9db0*/  FSETP.NEU.AND P0, PT, R41, RZ, PT ;  /* 0x000000ff2900720b */ /* 0x000fda0003f0d000 */
[----:B------:R-:W-:Y:S05]  /*9dc0*/  @!P0 EXIT ;  /* 0x000000000000894d */ /* 0x000fea0003800000 */
.L_x_152:
[----:B------:R-:W-:Y:S05]  /*9dd0*/  BSYNC.RECONVERGENT B0 ;  /* 0x0000000000007941 */ /* 0x000fea0003800200 */
.L_x_149:
[----:B------:R-:W-:Y:S01]  /*9de0*/  ULEA UR4, UR46, UR44, 0x3 ;  /* 0x0000002c2e047291 */ /* 0x000fe2000f8e18ff */
[----:B------:R-:W-:-:S04]  /*9df0*/  DEPBAR.LE SB0, 0x0 ;  /* 0x000080000000791a */ /* 0x000fc80000000000 */
[----:B------:R-:W-:-:S04]  /*9e00*/  UIADD3 UR4, UPT, UPT, UR4, 0x60, URZ ;  /* 0x0000006004047890 */ /* 0x000fc8000fffe0ff */
[----:B------:R-:W-:-:S09]  /*9e10*/  UPRMT UR4, UR47, 0x654, UR4 ;  /* 0x000006542f047896 */ /* 0x000fd20008000004 */
[----:B------:R-:W-:Y:S01]  /*9e20*/  SYNCS.ARRIVE.TRANS64.RED.A1T0 RZ, [UR4], RZ ;  /* 0x000000ffffff79a7 */ /* 0x000fe20008100404 */
[----:B------:R-:W-:Y:S05]  /*9e30*/  EXIT ;  /* 0x000000000000794d */ /* 0x000fea0003800000 */
.L_x_24:
[----:B--2---:R2:W3:Y:S02]  /*9e40*/  SYNCS.PHASECHK.TRANS64.TRYWAIT P0, [R3+URZ+0x100], R2 ;  /* 0x00010002030075a7 */ /* 0x0044e400080011ff */
[----:B---3--:R-:W-:Y:S05]  /*9e50*/  @!P0 NANOSLEEP.SYNCS 0x989680 ;  /* 0x009896800000895d */ /* 0x008fea0003900000 */
[----:B------:R-:W3:Y:S02]  /*9e60*/  @!P0 SYNCS.PHASECHK.TRANS64 P0, [R3+URZ+0x100], R2 ;  /* 0x00010002030085a7 */ /* 0x000ee400080010ff */
[----:B---3--:R-:W-:Y:S05]  /*9e70*/  @!P0 BRA `(.L_x_24) ;  /* 0xfffffffc00f08947 */ /* 0x008fea000383ffff */
[----:B------:R-:W-:Y:S05]  /*9e80*/  BRA `(.L_x_153) ;  /* 0xffffff7800f07947 */ /* 0x000fea000383ffff */
.L_x_27:
[----:B-1----:R-:W-:-:S07]  /*9e90*/  MOV R0, UR5 ;  /* 0x0000000500007c02 */ /* 0x002fce0008000f00 */
.L_x_154:
[----:B-1----:R1:W2:Y:S02]  /*9ea0*/  SYNCS.PHASECHK.TRANS64.TRYWAIT P0, [R0+URZ+0x20], R3 ;  /* 0x00002003000075a7 */ /* 0x0022a400080011ff */
[----:B--2---:R-:W-:Y:S05]  /*9eb0*/  @!P0 NANOSLEEP.SYNCS 0x989680 ;  /* 0x009896800000895d */ /* 0x004fea0003900000 */
[----:B------:R-:W2:Y:S02]  /*9ec0*/  @!P0 SYNCS.PHASECHK.TRANS64 P0, [R0+URZ+0x20], R3 ;  /* 0x00002003000085a7 */ /* 0x000ea400080010ff */
[----:B--2---:R-:W-:Y:S05]  /*9ed0*/  @!P0 BRA `(.L_x_154) ;  /* 0xfffffffc00f08947 */ /* 0x004fea000383ffff */
[----:B------:R-:W-:Y:S05]  /*9ee0*/  BRA `(.L_x_26) ;  /* 0xffffff7c00487947 */ /* 0x000fea000383ffff */
.L_x_36:
[----:B-1----:R-:W-:-:S07]  /*9ef0*/  MOV R0, UR6 ;  /* 0x0000000600007c02 */ /* 0x002fce0008000f00 */
.L_x_155:
[----:B-1----:R1:W2:Y:S02]  /*9f00*/  SYNCS.PHASECHK.TRANS64.TRYWAIT P0, [R0+URZ+0x20], R3 ;  /* 0x00002003000075a7 */ /* 0x0022a400080011ff */
[----:B--2---:R-:W-:Y:S05]  /*9f10*/  @!P0 NANOSLEEP.SYNCS 0x989680 ;  /* 0x009896800000895d */ /* 0x004fea0003900000 */
[----:B------:R-:W2:Y:S02]  /*9f20*/  @!P0 SYNCS.PHASECHK.TRANS64 P0, [R0+URZ+0x20], R3 ;  /* 0x00002003000085a7 */ /* 0x000ea400080010ff */
[----:B--2---:R-:W-:Y:S05]  /*9f30*/  @!P0 BRA `(.L_x_155) ;  /* 0xfffffffc00f08947 */ /* 0x004fea000383ffff */
[----:B------:R-:W-:Y:S05]  /*9f40*/  BRA `(.L_x_35) ;  /* 0xffffff8000547947 */ /* 0x000fea000383ffff */
.L_x_43:
[----:B-1----:R1:W4:Y:S02]  /*9f50*/  SYNCS.PHASECHK.TRANS64.TRYWAIT P0, [R3+URZ+0x90], R0 ;  /* 0x00009000030075a7 */ /* 0x00232400080011ff */
[----:B----4-:R-:W-:Y:S05]  /*9f60*/  @!P0 NANOSLEEP.SYNCS 0x989680 ;  /* 0x009896800000895d */ /* 0x010fea0003900000 */
[----:B------:R-:W4:Y:S02]  /*9f70*/  @!P0 SYNCS.PHASECHK.TRANS64 P0, [R3+URZ+0x90], R0 ;  /* 0x00009000030085a7 */ /* 0x000f2400080010ff */
[----:B----4-:R-:W-:Y:S05]  /*9f80*/  @!P0 BRA `(.L_x_43) ;  /* 0xfffffffc00f08947 */ /* 0x010fea000383ffff */
[----:B------:R-:W-:Y:S05]  /*9f90*/  BRA `(.L_x_156) ;  /* 0xffffff8400407947 */ /* 0x000fea000383ffff */
.L_x_47:
[----:B-1----:R-:W-:-:S07]  /*9fa0*/  MOV R0, UR4 ;  /* 0x0000000400007c02 */ /* 0x002fce0008000f00 */
.L_x_157:
[----:B-1----:R1:W2:Y:S02]  /*9fb0*/  SYNCS.PHASECHK.TRANS64.TRYWAIT P0, [R0+URZ], R3 ;  /* 0x00000003000075a7 */ /* 0x0022a400080011ff */
[----:B--2---:R-:W-:Y:S05]  /*9fc0*/  @!P0 NANOSLEEP.SYNCS 0x989680 ;  /* 0x009896800000895d */ /* 0x004fea0003900000 */
[----:B------:R-:W2:Y:S02]  /*9fd0*/  @!P0 SYNCS.PHASECHK.TRANS64 P0, [R0+URZ], R3 ;  /* 0x00000003000085a7 */ /* 0x000ea400080010ff */
[----:B--2---:R-:W-:Y:S05]  /*9fe0*/  @!P0 BRA `(.L_x_157) ;  /* 0xfffffffc00f08947 */ /* 0x004fea000383ffff */
[----:B------:R-:W-:Y:S05]  /*9ff0*/  BRA `(.L_x_158) ;  /* 0xffffff8800e87947 */ /* 0x000fea000383ffff */
.L_x_48:
[----:B------:R-:W-:-:S07]  /*a000*/  MOV R0, UR5 ;  /* 0x0000000500007c02 */ /* 0x000fce0008000f00 */
.L_x_159:
[----:B-1----:R1:W2:Y:S02]  /*a010*/  SYNCS.PHASECHK.TRANS64.TRYWAIT P0, [R0+URZ], R3 ;  /* 0x00000003000075a7 */ /* 0x0022a400080011ff */
[----:B--2---:R-:W-:Y:S05]  /*a020*/  @!P0 NANOSLEEP.SYNCS 0x989680 ;  /* 0x009896800000895d */ /* 0x004fea0003900000 */
[----:B------:R-:W2:Y:S02]  /*a030*/  @!P0 SYNCS.PHASECHK.TRANS64 P0, [R0+URZ], R3 ;  /* 0x00000003000085a7 */ /* 0x000ea400080010ff */
[----:B--2---:R-:W-:Y:S05]  /*a040*/  @!P0 BRA `(.L_x_159) ;  /* 0xfffffffc00f08947 */ /* 0x004fea000383ffff */
[----:B------:R-:W-:Y:S05]  /*a050*/  BRA `(.L_x_160) ;  /* 0xffffff8800f47947 */ /* 0x000fea000383ffff */
.L_x_49:
[----:B------:R-:W-:-:S07]  /*a060*/  MOV R0, UR5 ;  /* 0x0000000500007c02 */ /* 0x000fce0008000f00 */
.L_x_161:
[----:B-1----:R1:W2:Y:S02]  /*a070*/  SYNCS.PHASECHK.TRANS64.TRYWAIT P0, [R0+URZ], R3 ;  /* 0x00000003000075a7 */ /* 0x0022a400080011ff */
[----:B--2---:R-:W-:Y:S05]  /*a080*/  @!P0 NANOSLEEP.SYNCS 0x989680 ;  /* 0x009896800000895d */ /* 0x004fea0003900000 */
[----:B------:R-:W2:Y:S02]  /*a090*/  @!P0 SYNCS.PHASECHK.TRANS64 P0, [R0+URZ], R3 ;  /* 0x00000003000085a7 */ /* 0x000ea400080010ff */
[----:B--2---:R-:W-:Y:S05]  /*a0a0*/  @!P0 BRA `(.L_x_161) ;  /* 0xfffffffc00f08947 */ /* 0x004fea000383ffff */
[----:B------:R-:W-:Y:S05]  /*a0b0*/  BRA `(.L_x_162) ;  /* 0xffffff8c00007947 */ /* 0x000fea000383ffff */
.L_x_52:
[----:B-1----:R1:W2:Y:S02]  /*a0c0*/  SYNCS.PHASECHK.TRANS64.TRYWAIT P0, [R2+URZ+0xf0], R5 ;  /* 0x0000f005020075a7 */ /* 0x0022a400080011ff */
[----:B--2---:R-:W-:Y:S05]  /*a0d0*/  @!P0 NANOSLEEP.SYNCS 0x989680 ;  /* 0x009896800000895d */ /* 0x004fea0003900000 */
[----:B------:R-:W2:Y:S02]  /*a0e0*/  @!P0 SYNCS.PHASECHK.TRANS64 P0, [R2+URZ+0xf0], R5 ;  /* 0x0000f005020085a7 */ /* 0x000ea400080010ff */
[----:B--2---:R-:W-:Y:S05]  /*a0f0*/  @!P0 BRA `(.L_x_52) ;  /* 0xfffffffc00f08947 */ /* 0x004fea000383ffff */
[----:B------:R-:W-:Y:S05]  /*a100*/  BRA `(.L_x_163) ;  /* 0xffffff8c005c7947 */ /* 0x000fea000383ffff */
.L_x_53:
[----:B------:R-:W-:-:S07]  /*a110*/  MOV R2, UR4 ;  /* 0x0000000400027c02 */ /* 0x000fce0008000f00 */
.L_x_164:
[----:B-1----:R1:W2:Y:S02]  /*a120*/  SYNCS.PHASECHK.TRANS64.TRYWAIT P0, [R2+URZ+0xa0], R5 ;  /* 0x0000a005020075a7 */ /* 0x0022a400080011ff */
[----:B--2---:R-:W-:Y:S05]  /*a130*/  @!P0 NANOSLEEP.SYNCS 0x989680 ;  /* 0x009896800000895d */ /* 0x004fea0003900000 */
[----:B------:R-:W2:Y:S02]  /*a140*/  @!P0 SYNCS.PHASECHK.TRANS64 P0, [R2+URZ+0xa0], R5 ;  /* 0x0000a005020085a7 */ /* 0x000ea400080010ff */
[----:B--2---:R-:W-:Y:S05]  /*a150*/  @!P0 BRA `(.L_x_164) ;  /* 0xfffffffc00f08947 */ /* 0x004fea000383ffff */
[----:B------:R-:W-:Y:S05]  /*a160*/  BRA `(.L_x_165) ;  /* 0xffffff8c006c7947 */ /* 0x000fea000383ffff */
.L_x_54:
[----:B-1----:R1:W2:Y:S02]  /*a170*/  SYNCS.PHASECHK.TRANS64.TRYWAIT P1, [R2+URZ+0x90], R5 ;  /* 0x00009005020075a7 */ /* 0x0022a400080211ff */
[----:B--2---:R-:W-:Y:S05]  /*a180*/  @!P1 NANOSLEEP.SYNCS 0x989680 ;  /* 0x009896800000995d */ /* 0x004fea0003900000 */
[----:B------:R-:W2:Y:S02]  /*a190*/  @!P1 SYNCS.PHASECHK.TRANS64 P1, [R2+URZ+0x90], R5 ;  /* 0x00009005020095a7 */ /* 0x000ea400080210ff */
[----:B--2---:R-:W-:Y:S05]  /*a1a0*/  @!P1 BRA `(.L_x_54) ;  /* 0xfffffffc00f09947 */ /* 0x004fea000383ffff */
[----:B------:R-:W-:Y:S05]  /*a1b0*/  BRA `(.L_x_166) ;  /* 0xffffff8c009c7947 */ /* 0x000fea000383ffff */
.L_x_57:
[----:B------:R-:W-:-:S07]  /*a1c0*/  MOV R0, UR4 ;  /* 0x0000000400007c02 */ /* 0x000fce0008000f00 */
.L_x_167:
[----:B-1----:R1:W2:Y:S02]  /*a1d0*/  SYNCS.PHASECHK.TRANS64.TRYWAIT P0, [R0+URZ+0xa0], R3 ;  /* 0x0000a003000075a7 */ /* 0x0022a400080011ff */
[----:B--2---:R-:W-:Y:S05]  /*a1e0*/  @!P0 NANOSLEEP.SYNCS 0x989680 ;  /* 0x009896800000895d */ /* 0x004fea0003900000 */
[----:B------:R-:W2:Y:S02]  /*a1f0*/  @!P0 SYNCS.PHASECHK.TRANS64 P0, [R0+URZ+0xa0], R3 ;  /* 0x0000a003000085a7 */ /* 0x000ea400080010ff */
[----:B--2---:R-:W-:Y:S05]  /*a200*/  @!P0 BRA `(.L_x_167) ;  /* 0xfffffffc00f08947 */ /* 0x004fea000383ffff */
[----:B------:R-:W-:Y:S05]  /*a210*/  BRA `(.L_x_56) ;  /* 0xffffff8c00f07947 */ /* 0x000fea000383ffff */
.L_x_66:
[----:B-1----:R-:W-:-:S04]  /*a220*/  MOV R0, UR5 ;  /* 0x0000000500007c02 */ /* 0x002fc80008000f00 */
[----:B------:R1:W2:Y:S03]  /*a230*/  SYNCS.PHASECHK.TRANS64.TRYWAIT P0, [R0+URZ+0x8], R7 ;  /* 0x00000807000075a7 */ /* 0x0002a600080011ff */
[----:B--2---:R-:W-:Y:S05]  /*a240*/  @!P0 NANOSLEEP.SYNCS 0x989680 ;  /* 0x009896800000895d */ /* 0x004fea0003900000 */
[----:B------:R-:W2:Y:S02]  /*a250*/  @!P0 SYNCS.PHASECHK.TRANS64 P0, [R0+URZ+0x8], R7 ;  /* 0x00000807000085a7 */ /* 0x000ea400080010ff */
[----:B--2---:R-:W-:Y:S05]  /*a260*/  @!P0 BRA `(.L_x_66) ;  /* 0xfffffffc00ec8947 */ /* 0x004fea000383ffff */
[----:B------:R-:W-:Y:S05]  /*a270*/  BRA `(.L_x_65) ;  /* 0xffffff9000a47947 */ /* 0x000fea000383ffff */
.L_x_68:
[----:B------:R-:W-:Y:S01]  /*a280*/  BSSY B0, `(.L_x_168) ;  /* 0x0000006000007945 */ /* 0x000fe20003800000 */
[----:B------:R-:W-:-:S07]  /*a290*/  MOV R15, 0xffffffff ;  /* 0xffffffff000f7802 */ /* 0x000fce0000000f00 */
[----:B-1---5:R-:W-:Y:S05]  /*a2a0*/  WARPSYNC.COLLECTIVE R15, `(.L_x_169) ;  /* 0x000000000f0c7348 */ /* 0x022fea0003c00000 */
[----:B------:R-:W-:Y:S02]  /*a2b0*/  ELECT P6, UR79, PT ;  /* 0x00000000004f782f */ /* 0x000fe400038c0000 */
[----:B------:R-:W-:Y:S01]  /*a2c0*/  MOV R14, UR79 ;  /* 0x0000004f000e7c02 */ /* 0x000fe20008000f00 */
[----:B-1---5:R-:W-:Y:S10]  /*a2d0*/  ENDCOLLECTIVE ;  /* 0x000000000000791b */ /* 0x022ff40003800000 */
.L_x_169:
[----:B------:R-:W-:Y:S05]  /*a2e0*/  BSYNC B0 ;  /* 0x0000000000007941 */ /* 0x000fea0003800000 */
.L_x_168:
[----:B------:R-:W-:Y:S01]  /*a2f0*/  PLOP3.LUT P0, PT, P6, PT, PT, 0x80, 0x8 ;  /* 0x000000000008781c */ /* 0x000fe2000370f070 */
[----:B------:R-:W-:-:S12]  /*a300*/  BRA `(.L_x_170) ;  /* 0xffffff9000d07947 */ /* 0x000fd8000383ffff */
.L_x_70:
[----:B-1----:R-:W-:-:S04]  /*a310*/  MOV R0, UR5 ;  /* 0x0000000500007c02 */ /* 0x002fc80008000f00 */
[----:B------:R1:W2:Y:S03]  /*a320*/  SYNCS.PHASECHK.TRANS64.TRYWAIT P0, [R0+URZ+0x8], R5 ;  /* 0x00000805000075a7 */ /* 0x0002a600080011ff */
[----:B--2---:R-:W-:Y:S05]  /*a330*/  @!P0 NANOSLEEP.SYNCS 0x989680 ;  /* 0x009896800000895d */ /* 0x004fea0003900000 */
[----:B------:R-:W2:Y:S02]  /*a340*/  @!P0 SYNCS.PHASECHK.TRANS64 P0, [R0+URZ+0x8], R5 ;  /* 0x00000805000085a7 */ /* 0x000ea400080010ff */
[----:B--2---:R-:W-:Y:S05]  /*a350*/  @!P0 BRA `(.L_x_70) ;  /* 0xfffffffc00ec8947 */ /* 0x004fea000383ffff */
[----:B------:R-:W-:Y:S05]  /*a360*/  BRA `(.L_x_69) ;  /* 0xffffff9000d47947 */ /* 0x000fea000383ffff */
.L_x_71:
[----:B-1----:R1:W2:Y:S02]  /*a370*/  SYNCS.PHASECHK.TRANS64.TRYWAIT P0, [R0+URZ+0x90], R5 ;  /* 0x00009005000075a7 */ /* 0x0022a400080011ff */
[----:B--2---:R-:W-:Y:S05]  /*a380*/  @!P0 NANOSLEEP.SYNCS 0x989680 ;  /* 0x009896800000895d */ /* 0x004fea0003900000 */
[----:B------:R-:W2:Y:S02]  /*a390*/  @!P0 SYNCS.PHASECHK.TRANS64 P0, [R0+URZ+0x90], R5 ;  /* 0x00009005000085a7 */ /* 0x000ea400080010ff */
[----:B--2---:R-:W-:Y:S05]  /*a3a0*/  @!P0 BRA `(.L_x_71) ;  /* 0xfffffffc00f08947 */ /* 0x004fea000383ffff */
[----:B------:R-:W-:Y:S05]  /*a3b0*/  BRA `(.L_x_171) ;  /* 0xffffff9400e07947 */ /* 0x000fea000383ffff */
.L_x_73:
[----:B------:R-:W-:-:S07]  /*a3c0*/  MOV R0, UR46 ;  /* 0x0000002e00007c02 */ /* 0x000fce0008000f00 */
.L_x_172:
[----:B-1----:R1:W2:Y:S02]  /*a3d0*/  SYNCS.PHASECHK.TRANS64.TRYWAIT P0, [R0+URZ+0xd0], R5 ;  /* 0x0000d005000075a7 */ /* 0x0022a400080011ff */
[----:B--2---:R-:W-:Y:S05]  /*a3e0*/  @!P0 NANOSLEEP.SYNCS 0x989680 ;  /* 0x009896800000895d */ /* 0x004fea0003900000 */
[----:B------:R-:W2:Y:S02]  /*a3f0*/  @!P0 SYNCS.PHASECHK.TRANS64 P0, [R0+URZ+0xd0], R5 ;  /* 0x0000d005000085a7 */ /* 0x000ea400080010ff */
[----:B--2---:R-:W-:Y:S05]  /*a400*/  @!P0 BRA `(.L_x_172) ;  /* 0xfffffffc00f08947 */ /* 0x004fea000383ffff */
[----:B------:R-:W-:Y:S05]  /*a410*/  BRA `(.L_x_173) ;  /* 0xffffff98002c7947 */ /* 0x000fea000383ffff */
.L_x_76:
[----:B------:R-:W-:Y:S07]  /*a420*/  MOV R0, UR7 ;  /* 0x0000000700007c02 */ /* 0x000fee0008000f00 */
.L_x_174:
[----:B-1----:R1:W2:Y:S02]  /*a430*/  SYNCS.PHASECHK.TRANS64.TRYWAIT P0, [R0+URZ], R5 ;  /* 0x00000005000075a7 */ /* 0x0022a400080011ff */
[----:B--2---:R-:W-:Y:S05]  /*a440*/  @!P0 NANOSLEEP.SYNCS 0x989680 ;  /* 0x009896800000895d */ /* 0x004fea0003900000 */
[----:B------:R-:W2:Y:S02]  /*a450*/  @!P0 SYNCS.PHASECHK.TRANS64 P0, [R0+URZ], R5 ;  /* 0x00000005000085a7 */ /* 0x000ea400080010ff */
[----:B--2---:R-:W-:Y:S05]  /*a460*/  @!P0 BRA `(.L_x_174) ;  /* 0xfffffffc00f08947 */ /* 0x004fea000383ffff */
[----:B------:R-:W-:Y:S05]  /*a470*/  BRA `(.L_x_75) ;  /* 0xffffff9800407947 */ /* 0x000fea000383ffff */
.L_x_80:
[----:B-1----:R-:W-:-:S07]  /*a480*/  MOV R0, UR4 ;  /* 0x0000000400007c02 */ /* 0x002fce0008000f00 */
.L_x_175:
[----:B-1----:R1:W2:Y:S02]  /*a490*/  SYNCS.PHASECHK.TRANS64.TRYWAIT P0, [R0+URZ], R3 ;  /* 0x00000003000075a7 */ /* 0x0022a400080011ff */
[----:B--2---:R-:W-:Y:S05]  /*a4a0*/  @!P0 NANOSLEEP.SYNCS 0x989680 ;  /* 0x009896800000895d */ /* 0x004fea0003900000 */
[----:B------:R-:W2:Y:S02]  /*a4b0*/  @!P0 SYNCS.PHASECHK.TRANS64 P0, [R0+URZ], R3 ;  /* 0x00000003000085a7 */ /* 0x000ea400080010ff */
[----:B--2---:R-:W-:Y:S05]  /*a4c0*/  @!P0 BRA `(.L_x_175) ;  /* 0xfffffffc00f08947 */ /* 0x004fea000383ffff */
[----:B------:R-:W-:Y:S05]  /*a4d0*/  BRA `(.L_x_176) ;  /* 0xffffff9c00847947 */ /* 0x000fea000383ffff */
.L_x_81:
[----:B------:R-:W-:-:S07]  /*a4e0*/  MOV R0, UR5 ;  /* 0x0000000500007c02 */ /* 0x000fce0008000f00 */
.L_x_177:
[----:B-1----:R1:W2:Y:S02]  /*a4f0*/  SYNCS.PHASECHK.TRANS64.TRYWAIT P0, [R0+URZ], R3 ;  /* 0x00000003000075a7 */ /* 0x0022a400080011ff */
[----:B--2---:R-:W-:Y:S05]  /*a500*/  @!P0 NANOSLEEP.SYNCS 0x989680 ;  /* 0x009896800000895d */ /* 0x004fea0003900000 */
[----:B------:R-:W2:Y:S02]  /*a510*/  @!P0 SYNCS.PHASECHK.TRANS64 P0, [R0+URZ], R3 ;  /* 0x00000003000085a7 */ /* 0x000ea400080010ff */
[----:B--2---:R-:W-:Y:S05]  /*a520*/  @!P0 BRA `(.L_x_177) ;  /* 0xfffffffc00f08947 */ /* 0x004fea000383ffff */
[----:B------:R-:W-:Y:S05]  /*a530*/  BRA `(.L_x_178) ;  /* 0xffffff9c00907947 */ /* 0x000fea000383ffff */
.L_x_82:
[----:B------:R-:W-:-:S07]  /*a540*/  MOV R0, UR5 ;  /* 0x0000000500007c02 */ /* 0x000fce0008000f00 */
.L_x_179:
[----:B-1----:R1:W2:Y:S02]  /*a550*/  SYNCS.PHASECHK.TRANS64.TRYWAIT P0, [R0+URZ], R3 ;  /* 0x00000003000075a7 */ /* 0x0022a400080011ff */
[----:B--2---:R-:W-:Y:S05]  /*a560*/  @!P0 NANOSLEEP.SYNCS 0x989680 ;  /* 0x009896800000895d */ /* 0x004fea0003900000 */
[----:B------:R-:W2:Y:S02]  /*a570*/  @!P0 SYNCS.PHASECHK.TRANS64 P0, [R0+URZ], R3 ;  /* 0x00000003000085a7 */ /* 0x000ea400080010ff */
[----:B--2---:R-:W-:Y:S05]  /*a580*/  @!P0 BRA `(.L_x_179) ;  /* 0xfffffffc00f08947 */ /* 0x004fea000383ffff */
[----:B------:R-:W-:Y:S05]  /*a590*/  BRA `(.L_x_180) ;  /* 0xffffff9c009c7947 */ /* 0x000fea000383ffff */
.L_x_85:
[----:B------:R-:W-:-:S07]  /*a5a0*/  MOV R0, UR41 ;  /* 0x0000002900007c02 */ /* 0x000fce0008000f00 */
.L_x_181:
[----:B-1----:R1:W2:Y:S02]  /*a5b0*/  SYNCS.PHASECHK.TRANS64.TRYWAIT P1, [R0+URZ+0x110], R3 ;  /* 0x00011003000075a7 */ /* 0x0022a400080211ff */
[----:B--2---:R-:W-:Y:S05]  /*a5c0*/  @!P1 NANOSLEEP.SYNCS 0x989680 ;  /* 0x009896800000995d */ /* 0x004fea0003900000 */
[----:B------:R-:W2:Y:S02]  /*a5d0*/  @!P1 SYNCS.PHASECHK.TRANS64 P1, [R0+URZ+0x110], R3 ;  /* 0x00011003000095a7 */ /* 0x000ea400080210ff */
[----:B--2---:R-:W-:Y:S05]  /*a5e0*/  @!P1 BRA `(.L_x_181) ;  /* 0xfffffffc00f09947 */ /* 0x004fea000383ffff */
[----:B------:R-:W-:Y:S05]  /*a5f0*/  BRA `(.L_x_182) ;  /* 0xffffff9c00e87947 */ /* 0x000fea000383ffff */
.L_x_90:
[----:B--2---:R2:W3:Y:S02]  /*a600*/  SYNCS.PHASECHK.TRANS64.TRYWAIT P0, [R12+URZ+0x90], R9 ;  /* 0x000090090c0075a7 */ /* 0x0044e400080011ff */
[----:B---3--:R-:W-:Y:S05]  /*a610*/  @!P0 NANOSLEEP.SYNCS 0x989680 ;  /* 0x009896800000895d */ /* 0x008fea0003900000 */
[----:B------:R-:W3:Y:S02]  /*a620*/  @!P0 SYNCS.PHASECHK.TRANS64 P0, [R12+URZ+0x90], R9 ;  /* 0x000090090c0085a7 */ /* 0x000ee400080010ff */
[----:B---3--:R-:W-:Y:S05]  /*a630*/  @!P0 BRA `(.L_x_90) ;  /* 0xfffffffc00f08947 */ /* 0x008fea000383ffff */
[----:B------:R-:W-:Y:S05]  /*a640*/  BRA `(.L_x_183) ;  /* 0xffffffa400107947 */ /* 0x000fea000383ffff */
.L_x_93:
[----:B------:R-:W-:Y:S07]  /*a650*/  MOV R0, UR21 ;  /* 0x0000001500007c02 */ /* 0x000fee0008000f00 */
.L_x_184:
[----:B--2---:R2:W3:Y:S02]  /*a660*/  SYNCS.PHASECHK.TRANS64.TRYWAIT P2, [R0+URZ+0x88], R11 ;  /* 0x0000880b000075a7 */ /* 0x0044e400080411ff */
[----:B---3--:R-:W-:Y:S05]  /*a670*/  @!P2 NANOSLEEP.SYNCS 0x989680 ;  /* 0x009896800000a95d */ /* 0x008fea0003900000 */
[----:B------:R-:W3:Y:S02]  /*a680*/  @!P2 SYNCS.PHASECHK.TRANS64 P2, [R0+URZ+0x88], R11 ;  /* 0x0000880b0000a5a7 */ /* 0x000ee400080410ff */
[----:B---3--:R-:W-:Y:S05]  /*a690*/  @!P2 BRA `(.L_x_184) ;  /* 0xfffffffc00f0a947 */ /* 0x008fea000383ffff */
[----:B------:R-:W-:Y:S05]  /*a6a0*/  BRA `(.L_x_92) ;  /* 0xffffffa800787947 */ /* 0x000fea000383ffff */
.L_x_96:
[----:B--2---:R-:W-:Y:S07]  /*a6b0*/  MOV R0, UR21 ;  /* 0x0000001500007c02 */ /* 0x004fee0008000f00 */
.L_x_185:
[----:B--2---:R2:W3:Y:S02]  /*a6c0*/  SYNCS.PHASECHK.TRANS64.TRYWAIT P0, [R0+URZ+0x60], R9 ;  /* 0x00006009000075a7 */ /* 0x0044e400080011ff */
[----:B---3--:R-:W-:Y:S05]  /*a6d0*/  @!P0 NANOSLEEP.SYNCS 0x989680 ;  /* 0x009896800000895d */ /* 0x008fea0003900000 */
[----:B------:R-:W3:Y:S02]  /*a6e0*/  @!P0 SYNCS.PHASECHK.TRANS64 P0, [R0+URZ+0x60], R9 ;  /* 0x00006009000085a7 */ /* 0x000ee400080010ff */
[----:B---3--:R-:W-:Y:S05]  /*a6f0*/  @!P0 BRA `(.L_x_185) ;  /* 0xfffffffc00f08947 */ /* 0x008fea000383ffff */
[----:B------:R-:W-:Y:S05]  /*a700*/  BRA `(.L_x_186) ;  /* 0xffffffa800d47947 */ /* 0x000fea000383ffff */
.L_x_97:
[----:B------:R-:W-:Y:S07]  /*a710*/  MOV R0, UR21 ;  /* 0x0000001500007c02 */ /* 0x000fee0008000f00 */
.L_x_187:
[----:B--2---:R2:W3:Y:S02]  /*a720*/  SYNCS.PHASECHK.TRANS64.TRYWAIT P0, [R0+URZ+0x68], R9 ;  /* 0x00006809000075a7 */ /* 0x0044e400080011ff */
[----:B---3--:R-:W-:Y:S05]  /*a730*/  @!P0 NANOSLEEP.SYNCS 0x989680 ;  /* 0x009896800000895d */ /* 0x008fea0003900000 */
[----:B------:R-:W3:Y:S02]  /*a740*/  @!P0 SYNCS.PHASECHK.TRANS64 P0, [R0+URZ+0x68], R9 ;  /* 0x00006809000085a7 */ /* 0x000ee400080010ff */
[----:B---3--:R-:W-:Y:S05]  /*a750*/  @!P0 BRA `(.L_x_187) ;  /* 0xfffffffc00f08947 */ /* 0x008fea000383ffff */
[----:B------:R-:W-:Y:S05]  /*a760*/  BRA `(.L_x_188) ;  /* 0xffffffac00107947 */ /* 0x000fea000383ffff */
.L_x_98:
[----:B------:R-:W-:Y:S07]  /*a770*/  MOV R0, UR21 ;  /* 0x0000001500007c02 */ /* 0x000fee0008000f00 */
.L_x_189:
[----:B--2---:R2:W3:Y:S02]  /*a780*/  SYNCS.PHASECHK.TRANS64.TRYWAIT P0, [R0+URZ+0x70], R9 ;  /* 0x00007009000075a7 */ /* 0x0044e400080011ff */
[----:B---3--:R-:W-:Y:S05]  /*a790*/  @!P0 NANOSLEEP.SYNCS 0x989680 ;  /* 0x009896800000895d */ /* 0x008fea0003900000 */
[----:B------:R-:W3:Y:S02]  /*a7a0*/  @!P0 SYNCS.PHASECHK.TRANS64 P0, [R0+URZ+0x70], R9 ;  /* 0x00007009000085a7 */ /* 0x000ee400080010ff */
[----:B---3--:R-:W-:Y:S05]  /*a7b0*/  @!P0 BRA `(.L_x_189) ;  /* 0xfffffffc00f08947 */ /* 0x008fea000383ffff */
[----:B------:R-:W-:Y:S05]  /*a7c0*/  BRA `(.L_x_190) ;  /* 0xffffffac00587947 */ /* 0x000fea000383ffff */
.L_x_99:
[----:B------:R-:W-:Y:S07]  /*a7d0*/  MOV R0, UR21 ;  /* 0x0000001500007c02 */ /* 0x000fee0008000f00 */
.L_x_191:
[----:B--2---:R2:W3:Y:S02]  /*a7e0*/  SYNCS.PHASECHK.TRANS64.TRYWAIT P0, [R0+URZ+0x78], R9 ;  /* 0x00007809000075a7 */ /* 0x0044e400080011ff */
[----:B---3--:R-:W-:Y:S05]  /*a7f0*/  @!P0 NANOSLEEP.SYNCS 0x989680 ;  /* 0x009896800000895d */ /* 0x008fea0003900000 */
[----:B------:R-:W3:Y:S02]  /*a800*/  @!P0 SYNCS.PHASECHK.TRANS64 P0, [R0+URZ+0x78], R9 ;  /* 0x00007809000085a7 */ /* 0x000ee400080010ff */
[----:B---3--:R-:W-:Y:S05]  /*a810*/  @!P0 BRA `(.L_x_191) ;  /* 0xfffffffc00f08947 */ /* 0x008fea000383ffff */
[----:B------:R-:W-:Y:S05]  /*a820*/  BRA `(.L_x_192) ;  /* 0xffffffac009c7947 */ /* 0x000fea000383ffff */
.L_x_101:
[----:B------:R-:W-:-:S07]  /*a830*/  MOV R0, UR21 ;  /* 0x0000001500007c02 */ /* 0x000fce0008000f00 */
.L_x_193:
[----:B---3--:R3:W4:Y:S02]  /*a840*/  SYNCS.PHASECHK.TRANS64.TRYWAIT P0, [R0+URZ+0x60], R3 ;  /* 0x00006003000075a7 */ /* 0x00872400080011ff */
[----:B----4-:R-:W-:Y:S05]  /*a850*/  @!P0 NANOSLEEP.SYNCS 0x989680 ;  /* 0x009896800000895d */ /* 0x010fea0003900000 */
[----:B------:R-:W4:Y:S02]  /*a860*/  @!P0 SYNCS.PHASECHK.TRANS64 P0, [R0+URZ+0x60], R3 ;  /* 0x00006003000085a7 */ /* 0x000f2400080010ff */
[----:B----4-:R-:W-:Y:S05]  /*a870*/  @!P0 BRA `(.L_x_193) ;  /* 0xfffffffc00f08947 */ /* 0x010fea000383ffff */
[----:B------:R-:W-:Y:S05]  /*a880*/  BRA `(.L_x_194) ;  /* 0xffffffb000107947 */ /* 0x000fea000383ffff */
.L_x_102:
[----:B---3--:R-:W-:-:S07]  /*a890*/  MOV R0, UR21 ;  /* 0x0000001500007c02 */ /* 0x008fce0008000f00 */
.L_x_195:
[----:B---3--:R3:W4:Y:S02]  /*a8a0*/  SYNCS.PHASECHK.TRANS64.TRYWAIT P0, [R0+URZ+0x68], R3 ;  /* 0x00006803000075a7 */ /* 0x00872400080011ff */
[----:B----4-:R-:W-:Y:S05]  /*a8b0*/  @!P0 NANOSLEEP.SYNCS 0x989680 ;  /* 0x009896800000895d */ /* 0x010fea0003900000 */
[----:B------:R-:W4:Y:S02]  /*a8c0*/  @!P0 SYNCS.PHASECHK.TRANS64 P0, [R0+URZ+0x68], R3 ;  /* 0x00006803000085a7 */ /* 0x000f2400080010ff */
[----:B----4-:R-:W-:Y:S05]  /*a8d0*/  @!P0 BRA `(.L_x_195) ;  /* 0xfffffffc00f08947 */ /* 0x010fea000383ffff */
[----:B------:R-:W-:Y:S05]  /*a8e0*/  BRA `(.L_x_196) ;  /* 0xffffffb000007947 */ /* 0x000fea000383ffff */
.L_x_103:
[----:B---3--:R-:W-:-:S07]  /*a8f0*/  MOV R0, UR21 ;  /* 0x0000001500007c02 */ /* 0x008fce0008000f00 */
.L_x_197:
[----:B---3--:R3:W4:Y:S02]  /*a900*/  SYNCS.PHASECHK.TRANS64.TRYWAIT P0, [R0+URZ+0x70], R3 ;  /* 0x00007003000075a7 */ /* 0x00872400080011ff */
[----:B----4-:R-:W-:Y:S05]  /*a910*/  @!P0 NANOSLEEP.SYNCS 0x989680 ;  /* 0x009896800000895d */ /* 0x010fea0003900000 */
[----:B------:R-:W4:Y:S02]  /*a920*/  @!P0 SYNCS.PHASECHK.TRANS64 P0, [R0+URZ+0x70], R3 ;  /* 0x00007003000085a7 */ /* 0x000f2400080010ff */
[----:B----4-:R-:W-:Y:S05]  /*a930*/  @!P0 BRA `(.L_x_197) ;  /* 0xfffffffc00f08947 */ /* 0x010fea000383ffff */
[----:B------:R-:W-:Y:S05]  /*a940*/  BRA `(.L_x_198) ;  /* 0xffffffac00f07947 */ /* 0x000fea000383ffff */
.L_x_105:
[----:B-1----:R1:W2:Y:S02]  /*a950*/  SYNCS.PHASECHK.TRANS64.TRYWAIT P0, [R3+URZ+0x90], R0 ;  /* 0x00009000030075a7 */ /* 0x0022a400080011ff */
[----:B--2---:R-:W-:Y:S05]  /*a960*/  @!P0 NANOSLEEP.SYNCS 0x989680 ;  /* 0x009896800000895d */ /* 0x004fea0003900000 */
[----:B------:R-:W2:Y:S02]  /*a970*/  @!P0 SYNCS.PHASECHK.TRANS64 P0, [R3+URZ+0x90], R0 ;  /* 0x00009000030085a7 */ /* 0x000ea400080010ff */
[----:B--2---:R-:W-:Y:S05]  /*a980*/  @!P0 BRA `(.L_x_105) ;  /* 0xfffffffc00f08947 */ /* 0x004fea000383ffff */
[----:B------:R-:W-:Y:S05]  /*a990*/  BRA `(.L_x_199) ;  /* 0xffffffb000b07947 */ /* 0x000fea000383ffff */
.L_x_116:
[----:B-1----:R-:W-:Y:S04]  /*a9a0*/  MOV R2, UR44 ;  /* 0x0000002c00027c02 */ /* 0x002fe80008000f00 */
[----:B------:R1:W2:Y:S03]  /*a9b0*/  SYNCS.PHASECHK.TRANS64.TRYWAIT P1, [R2+URZ+0x40], R3 ;  /* 0x00004003020075a7 */ /* 0x0002a600080211ff */
[----:B--2---:R-:W-:Y:S05]  /*a9c0*/  @!P1 NANOSLEEP.SYNCS 0x989680 ;  /* 0x009896800000995d */ /* 0x004fea0003900000 */
[----:B------:R-:W2:Y:S02]  /*a9d0*/  @!P1 SYNCS.PHASECHK.TRANS64 P1, [R2+URZ+0x40], R3 ;  /* 0x00004003020095a7 */ /* 0x000ea400080210ff */
[----:B--2---:R-:W-:Y:S05]  /*a9e0*/  @!P1 BRA `(.L_x_116) ;  /* 0xfffffffc00ec9947 */ /* 0x004fea000383ffff */
[----:B------:R-:W-:Y:S05]  /*a9f0*/  BRA `(.L_x_115) ;  /* 0xffffffc000207947 */ /* 0x000fea000383ffff */
.L_x_118:
[----:B-1----:R1:W4:Y:S02]  /*aa00*/  SYNCS.PHASECHK.TRANS64.TRYWAIT P0, [R99+URZ+0xb0], R0 ;  /* 0x0000b000630075a7 */ /* 0x00232400080011ff */
[----:B----4-:R-:W-:Y:S05]  /*aa10*/  @!P0 NANOSLEEP.SYNCS 0x989680 ;  /* 0x009896800000895d */ /* 0x010fea0003900000 */
[----:B------:R-:W4:Y:S02]  /*aa20*/  @!P0 SYNCS.PHASECHK.TRANS64 P0, [R99+URZ+0xb0], R0 ;  /* 0x0000b000630085a7 */ /* 0x000f2400080010ff */
[----:B----4-:R-:W-:Y:S05]  /*aa30*/  @!P0 BRA `(.L_x_118) ;  /* 0xfffffffc00f08947 */ /* 0x010fea000383ffff */
[----:B------:R-:W-:Y:S05]  /*aa40*/  BRA `(.L_x_117) ;  /* 0xffffffc000487947 */ /* 0x000fea000383ffff */
.L_x_127:
[----:B---3--:R3:W4:Y:S02]  /*aa50*/  SYNCS.PHASECHK.TRANS64.TRYWAIT P0, [R3+URZ+0x40], R0 ;  /* 0x00004000030075a7 */ /* 0x00872400080011ff */
[----:B----4-:R-:W-:Y:S05]  /*aa60*/  @!P0 NANOSLEEP.SYNCS 0x989680 ;  /* 0x009896800000895d */ /* 0x010fea0003900000 */
[----:B------:R-:W4:Y:S02]  /*aa70*/  @!P0 SYNCS.PHASECHK.TRANS64 P0, [R3+URZ+0x40], R0 ;  /* 0x00004000030085a7 */ /* 0x000f2400080010ff */
[----:B----4-:R-:W-:Y:S05]  /*aa80*/  @!P0 BRA `(.L_x_127) ;  /* 0xfffffffc00f08947 */ /* 0x010fea000383ffff */
[----:B------:R-:W-:Y:S05]  /*aa90*/  BRA `(.L_x_126) ;  /* 0xffffffcc00247947 */ /* 0x000fea000383ffff */
.L_x_135:
[----:B---3--:R3:W4:Y:S02]  /*aaa0*/  SYNCS.PHASECHK.TRANS64.TRYWAIT P0, [R62+URZ+0x40], R5 ;  /* 0x000040053e0075a7 */ /* 0x00872400080011ff */
[----:B----4-:R-:W-:Y:S05]  /*aab0*/  @!P0 NANOSLEEP.SYNCS 0x989680 ;  /* 0x009896800000895d */ /* 0x010fea0003900000 */
[----:B------:R-:W4:Y:S02]  /*aac0*/  @!P0 SYNCS.PHASECHK.TRANS64 P0, [R62+URZ+0x40], R5 ;  /* 0x000040053e0085a7 */ /* 0x000f2400080010ff */
[----:B----4-:R-:W-:Y:S05]  /*aad0*/  @!P0 BRA `(.L_x_135) ;  /* 0xfffffffc00f08947 */ /* 0x010fea000383ffff */
[----:B------:R-:W-:Y:S05]  /*aae0*/  BRA `(.L_x_134) ;  /* 0xffffffd800287947 */ /* 0x000fea000383ffff */
.L_x_143:
[----:B---3--:R3:W4:Y:S02]  /*aaf0*/  SYNCS.PHASECHK.TRANS64.TRYWAIT P0, [R62+URZ+0x40], R5 ;  /* 0x000040053e0075a7 */ /* 0x00872400080011ff */
[----:B----4-:R-:W-:Y:S05]  /*ab00*/  @!P0 NANOSLEEP.SYNCS 0x989680 ;  /* 0x009896800000895d */ /* 0x010fea0003900000 */
[----:B------:R-:W4:Y:S02]  /*ab10*/  @!P0 SYNCS.PHASECHK.TRANS64 P0, [R62+URZ+0x40], R5 ;  /* 0x000040053e0085a7 */ /* 0x000f2400080010ff */
[----:B----4-:R-:W-:Y:S05]  /*ab20*/  @!P0 BRA `(.L_x_143) ;  /* 0xfffffffc00f08947 */ /* 0x010fea000383ffff */
[----:B------:R-:W-:Y:S05]  /*ab30*/  BRA `(.L_x_142) ;  /* 0xffffffe4002c7947 */ /* 0x000fea000383ffff */
        .weak           $__internal_0_$__cuda_sm10x_tcgen05_guardrail_trap_col_being_dealloced_not_returned_by_alloc
        .type           $__internal_0_$__cuda_sm10x_tcgen05_guardrail_trap_col_being_dealloced_not_returned_by_alloc,@function
        .size           $__internal_0_$__cuda_sm10x_tcgen05_guardrail_trap_col_being_dealloced_not_returned_by_alloc,($__internal_1_$__cuda_sm10x_tcgen05_guardrail_trap_phase_invalid_during_alloc - $__internal_0_$__cuda_sm10x_tcgen05_guardrail_trap_col_being_dealloced_not_returned_by_alloc)
$__internal_0_$__cuda_sm10x_tcgen05_guardrail_trap_col_being_dealloced_not_returned_by_alloc:
[----:B------:R-:W-:Y:S05]  /*ab40*/  BPT.TRAP 0x1 ;  /* 0x000000040000795c */ /* 0x000fea0000300000 */
[----:B------:R-:W-:-:S04]  /*ab50*/  HFMA2 R3, -RZ, RZ, 0, 0 ;  /* 0x00000000ff037431 */ /* 0x000fc800000001ff */
[----:B------:R-:W-:Y:S05]  /*ab60*/  RET.REL.NODEC R2 `(_ZN7cutlass13device_kernelINS_4gemm6kernel13GemmUniversalIN4cute5tupleIJiiiiEEENS1_10collective13CollectiveMmaINS1_35MainloopSm100TmaUmmaWarpSpecializedILi4ELi2ELi4ENS5_IJNS4_1CILi2EEESB_NSA_ILi1EEEEEEEENS5_IJNSA_ILi256EEENSA_ILi128EEESG_EEENS_10bfloat16_tENS5_IJlSC_lEEESI_SJ_NS4_8TiledMMAINS4_8MMA_AtomIJNS4_26SM100_MMA_F16BF16_2x1SM_SSISI_SI_fLi256ELi128ELNS4_4UMMA5MajorE0ELSO_0ELNSN_7ScaleInE0ELSP_0EEEEEENS4_6LayoutINS5_IJSC_SC_SC_EEENS5_IJNSA_ILi0EEESU_SU_EEEEENS5_IJNS4_10UnderscoreESX_SX_EEEEENS4_28SM100_TMA_2SM_LOAD_MULTICASTENS4_14ComposedLayoutINS4_7SwizzleILi3ELi4ELi3EEENS4_18smem_ptr_flag_bitsILi16EEENSS_INS5_IJNSA_ILi8EEENSA_ILi64EEEEEENS5_IJS17_SC_EEEEEEEvNS4_8identityENS4_18SM100_TMA_2SM_LOADES1B_vS1C_EENS_8epilogue10collective18CollectiveEpilogueINS1F_23Sm100TmaWarpSpecializedILi4ELi2ELi32ELb1ELb0EEEJNS5_IJSG_SG_SG_EEENS5_IJNSS_ISG_SC_EENSS_INSA_ILi32EEESC_EEEEESI_SJ_SI_SJ_NS1F_6fusion15FusionCallbacksIS1J_NS1P_17LinearCombinationISI_fSI_fLNS_15FloatRoundStyleE2EEES1K_S1O_JEEENS4_5SM1004TMEM4LOAD26SM100_TMEM_LOAD_32dp32b32xENS4_13SM90_TMA_LOADENS11_INS12_ILi2ELi4ELi3EEES15_NSS_INS5_IJS16_S1M_EEENS5_IJS1M_SC_EEEEEEENS4_39AutoVectorizingCopyWithAssumedAlignmentILi128EEENS4_14SM90_TMA_STOREES24_S26_S26_EEEvvEEEEvNT_6ParamsE) ;  /* 0xffffff5402247950 */ /* 0x000fea0003c3ffff */
        .weak           $__internal_1_$__cuda_sm10x_tcgen05_guardrail_trap_phase_invalid_during_alloc
        .type           $__internal_1_$__cuda_sm10x_tcgen05_guardrail_trap_phase_invalid_during_alloc,@function
        .size           $__internal_1_$__cuda_sm10x_tcgen05_guardrail_trap_phase_invalid_during_alloc,($__internal_2_$__cuda_sm10x_tcgen05_guardrail_trap_unallocated_columns_being_dealloced - $__internal_1_$__cuda_sm10x_tcgen05_guardrail_trap_phase_invalid_during_alloc)
$__internal_1_$__cuda_sm10x_tcgen05_guardrail_trap_phase_invalid_during_alloc:
[----:B------:R-:W-:Y:S05]  /*ab70*/  BPT.TRAP 0x1 ;  /* 0x000000040000795c */ /* 0x000fea0000300000 */
[----:B------:R-:W-:-:S04]  /*ab80*/  MOV R5, 0x0 ;  /* 0x0000000000057802 */ /* 0x000fc80000000f00 */
[----:B------:R-:W-:Y:S05]  /*ab90*/  RET.REL.NODEC R4 `(_ZN7cutlass13device_kernelINS_4gemm6kernel13GemmUniversalIN4cute5tupleIJiiiiEEENS1_10collective13CollectiveMmaINS1_35MainloopSm100TmaUmmaWarpSpecializedILi4ELi2ELi4ENS5_IJNS4_1CILi2EEESB_NSA_ILi1EEEEEEEENS5_IJNSA_ILi256EEENSA_ILi128EEESG_EEENS_10bfloat16_tENS5_IJlSC_lEEESI_SJ_NS4_8TiledMMAINS4_8MMA_AtomIJNS4_26SM100_MMA_F16BF16_2x1SM_SSISI_SI_fLi256ELi128ELNS4_4UMMA5MajorE0ELSO_0ELNSN_7ScaleInE0ELSP_0EEEEEENS4_6LayoutINS5_IJSC_SC_SC_EEENS5_IJNSA_ILi0EEESU_SU_EEEEENS5_IJNS4_10UnderscoreESX_SX_EEEEENS4_28SM100_TMA_2SM_LOAD_MULTICASTENS4_14ComposedLayoutINS4_7SwizzleILi3ELi4ELi3EEENS4_18smem_ptr_flag_bitsILi16EEENSS_INS5_IJNSA_ILi8EEENSA_ILi64EEEEEENS5_IJS17_SC_EEEEEEEvNS4_8identityENS4_18SM100_TMA_2SM_LOADES1B_vS1C_EENS_8epilogue10collective18CollectiveEpilogueINS1F_23Sm100TmaWarpSpecializedILi4ELi2ELi32ELb1ELb0EEEJNS5_IJSG_SG_SG_EEENS5_IJNSS_ISG_SC_EENSS_INSA_ILi32EEESC_EEEEESI_SJ_SI_SJ_NS1F_6fusion15FusionCallbacksIS1J_NS1P_17LinearCombinationISI_fSI_fLNS_15FloatRoundStyleE2EEES1K_S1O_JEEENS4_5SM1004TMEM4LOAD26SM100_TMEM_LOAD_32dp32b32xENS4_13SM90_TMA_LOADENS11_INS12_ILi2ELi4ELi3EEES15_NSS_INS5_IJS16_S1M_EEENS5_IJS1M_SC_EEEEEEENS4_39AutoVectorizingCopyWithAssumedAlignmentILi128EEENS4_14SM90_TMA_STOREES24_S26_S26_EEEvvEEEEvNT_6ParamsE) ;  /* 0xffffff5404187950 */ /* 0x000fea0003c3ffff */
        .weak           $__internal_2_$__cuda_sm10x_tcgen05_guardrail_trap_unallocated_columns_being_dealloced
        .type           $__internal_2_$__cuda_sm10x_tcgen05_guardrail_trap_unallocated_columns_being_dealloced,@function
        .size           $__internal_2_$__cuda_sm10x_tcgen05_guardrail_trap_unallocated_columns_being_dealloced,(.L_x_201 - $__internal_2_$__cuda_sm10x_tcgen05_guardrail_trap_unallocated_columns_being_dealloced)
$__internal_2_$__cuda_sm10x_tcgen05_guardrail_trap_unallocated_columns_being_dealloced:
[----:B------:R-:W-:Y:S05]  /*aba0*/  BPT.TRAP 0x1 ;  /* 0x000000040000795c */ /* 0x000fea0000300000 */
[----:B------:R-:W-:-:S04]  /*abb0*/  HFMA2 R3, -RZ, RZ, 0, 0 ;  /* 0x00000000ff037431 */ /* 0x000fc800000001ff */
[----:B------:R-:W-:Y:S05]  /*abc0*/  RET.REL.NODEC R2 `(_ZN7cutlass13device_kernelINS_4gemm6kernel13GemmUniversalIN4cute5tupleIJiiiiEEENS1_10collective13CollectiveMmaINS1_35MainloopSm100TmaUmmaWarpSpecializedILi4ELi2ELi4ENS5_IJNS4_1CILi2EEESB_NSA_ILi1EEEEEEEENS5_IJNSA_ILi256EEENSA_ILi128EEESG_EEENS_10bfloat16_tENS5_IJlSC_lEEESI_SJ_NS4_8TiledMMAINS4_8MMA_AtomIJNS4_26SM100_MMA_F16BF16_2x1SM_SSISI_SI_fLi256ELi128ELNS4_4UMMA5MajorE0ELSO_0ELNSN_7ScaleInE0ELSP_0EEEEEENS4_6LayoutINS5_IJSC_SC_SC_EEENS5_IJNSA_ILi0EEESU_SU_EEEEENS5_IJNS4_10UnderscoreESX_SX_EEEEENS4_28SM100_TMA_2SM_LOAD_MULTICASTENS4_14ComposedLayoutINS4_7SwizzleILi3ELi4ELi3EEENS4_18smem_ptr_flag_bitsILi16EEENSS_INS5_IJNSA_ILi8EEENSA_ILi64EEEEEENS5_IJS17_SC_EEEEEEEvNS4_8identityENS4_18SM100_TMA_2SM_LOADES1B_vS1C_EENS_8epilogue10collective18CollectiveEpilogueINS1F_23Sm100TmaWarpSpecializedILi4ELi2ELi32ELb1ELb0EEEJNS5_IJSG_SG_SG_EEENS5_IJNSS_ISG_SC_EENSS_INSA_ILi32EEESC_EEEEESI_SJ_SI_SJ_NS1F_6fusion15FusionCallbacksIS1J_NS1P_17LinearCombinationISI_fSI_fLNS_15FloatRoundStyleE2EEES1K_S1O_JEEENS4_5SM1004TMEM4LOAD26SM100_TMEM_LOAD_32dp32b32xENS4_13SM90_TMA_LOADENS11_INS12_ILi2ELi4ELi3EEES15_NSS_INS5_IJS16_S1M_EEENS5_IJS1M_SC_EEEEEEENS4_39AutoVectorizingCopyWithAssumedAlignmentILi128EEENS4_14SM90_TMA_STOREES24_S26_S26_EEEvvEEEEvNT_6ParamsE) ;  /* 0xffffff54020c7950 */ /* 0x000fea0003c3ffff */
.L_x_200:
[----:B------:R-:W-:-:S00]  /*abd0*/  BRA `(.L_x_200) ;  /* 0xfffffffc00fc7947 */ /* 0x000fc0000383ffff */
[----:B------:R-:W-:-:S00]  /*abe0*/  NOP ;  /* 0x0000000000007918 */ /* 0x000fc00000000000 */
        /* <DEDUP_REMOVED lines=9> */
.L_x_201:


//--------------------- .nv.global.init           --------------------------
	.section	.nv.global.init,"aw",@progbits
.nv.global.init:
	.type		$str$27,@object
	.size		$str$27,($str$28 - $str$27)
$str$27:
        /*0000*/ 	.byte	0x28, 0x61, 0x64, 0x64, 0x72, 0x65, 0x73, 0x73, 0x20, 0x26, 0x20, 0x6d, 0x61, 0x73, 0x6b, 0x29
        /*0010*/ 	.byte	0x20, 0x3d, 0x3d, 0x20, 0x30, 0x00
	.type		$str$28,@object
	.size		$str$28,($str$26 - $str$28)
$str$28:
        /*0016*/ 	.byte	0x2f, 0x74, 0x6d, 0x70, 0x2f, 0x63, 0x75, 0x74, 0x6c, 0x61, 0x73, 0x73, 0x5f, 0x73, 0x77, 0x65
        /*0026*/ 	.byte	0x65, 0x70, 0x5f, 0x73, 0x72, 0x63, 0x2f, 0x69, 0x6e, 0x63, 0x6c, 0x75, 0x64, 0x65, 0x2f, 0x63
        /*0036*/ 	.byte	0x75, 0x74, 0x65, 0x2f, 0x70, 0x6f, 0x69, 0x6e, 0x74, 0x65, 0x72, 0x5f, 0x66, 0x6c, 0x61, 0x67
        /*0046*/ 	.byte	0x67, 0x65, 0x64, 0x2e, 0x68, 0x70, 0x70, 0x00
	.type		$str$26,@object
	.size		$str$26,($str$25 - $str$26)
$str$26:
        /*004e*/ 	.byte	0x2f, 0x74, 0x6d, 0x70, 0x2f, 0x63, 0x75, 0x74, 0x6c, 0x61, 0x73, 0x73, 0x5f, 0x73, 0x77, 0x65
        /*005e*/ 	.byte	0x65, 0x70, 0x5f, 0x73, 0x72, 0x63, 0x2f, 0x69, 0x6e, 0x63, 0x6c, 0x75, 0x64, 0x65, 0x2f, 0x63
        /*006e*/ 	.byte	0x75, 0x74, 0x65, 0x2f, 0x61, 0x74, 0x6f, 0x6d, 0x2f, 0x63, 0x6f, 0x70, 0x79, 0x5f, 0x74, 0x72
        /*007e*/ 	.byte	0x61, 0x69, 0x74, 0x73, 0x5f, 0x73, 0x6d, 0x31, 0x30, 0x30, 0x2e, 0x68, 0x70, 0x70, 0x00
	.type		$str$25,@object
	.size		$str$25,(__unnamed_1 - $str$25)
$str$25:
        /*008d*/ 	.byte	0x28, 0x28, 0x75, 0x69, 0x6e, 0x74, 0x33, 0x32, 0x5f, 0x74, 0x28, 0x74, 0x68, 0x72, 0x65, 0x61
        /*009d*/ 	.byte	0x64, 0x49, 0x64, 0x78, 0x2e, 0x78, 0x29, 0x20, 0x2f, 0x20, 0x33, 0x32, 0x29, 0x20, 0x25, 0x20
        /*00ad*/ 	.byte	0x34, 0x29, 0x20, 0x3d, 0x3d, 0x20, 0x28, 0x28, 0x28, 0x74, 0x6d, 0x65, 0x6d, 0x5f, 0x61, 0x64
        /*00bd*/ 	.byte	0x64, 0x72, 0x20, 0x3e, 0x3e, 0x20, 0x31, 0x36, 0x29, 0x20, 0x2f, 0x20, 0x33, 0x32, 0x29, 0x20
        /*00cd*/ 	.byte	0x25, 0x20, 0x34, 0x29, 0x00
	.type		__unnamed_1,@object
	.size		__unnamed_1,(__unnamed_2 - __unnamed_1)
__unnamed_1:
        /*00d2*/ 	.byte	0x61, 0x75, 0x74, 0x6f, 0x20, 0x63, 0x75, 0x74, 0x65, 0x3a, 0x3a, 0x61, 0x73, 0x5f, 0x70, 0x6f
        /* <DEDUP_REMOVED lines=24> */
        /*0262*/ 	.byte	0x34, 0x30, 0x39, 0x36, 0x3e, 0x3e, 0x3e, 0x3e, 0x5d, 0x00
	.type		__unnamed_2,@object
	.size		__unnamed_2,(.L_2 - __unnamed_2)
__unnamed_2:
        /* <DEDUP_REMOVED lines=42> */
        /*050c*/ 	.byte	0x3e, 0x3e, 0x5d, 0x00
.L_2:


//--------------------- .nv.shared._ZN7cutlass13device_kernelINS_4gemm6kernel13GemmUniversalIN4cute5tupleIJiiiiEEENS1_10collective13CollectiveMmaINS1_35MainloopSm100TmaUmmaWarpSpecializedILi4ELi2ELi4ENS5_IJNS4_1CILi2EEESB_NSA_ILi1EEEEEEEENS5_IJNSA_ILi256EEENSA_ILi128EEESG_EEENS_10bfloat16_tENS5_IJlSC_lEEESI_SJ_NS4_8TiledMMAINS4_8MMA_AtomIJNS4_26SM100_MMA_F16BF16_2x1SM_SSISI_SI_fLi256ELi128ELNS4_4UMMA5MajorE0ELSO_0ELNSN_7ScaleInE0ELSP_0EEEEEENS4_6LayoutINS5_IJSC_SC_SC_EEENS5_IJNSA_ILi0EEESU_SU_EEEEENS5_IJNS4_10UnderscoreESX_SX_EEEEENS4_28SM100_TMA_2SM_LOAD_MULTICASTENS4_14ComposedLayoutINS4_7SwizzleILi3ELi4ELi3EEENS4_18smem_ptr_flag_bitsILi16EEENSS_INS5_IJNSA_ILi8EEENSA_ILi64EEEEEENS5_IJS17_SC_EEEEEEEvNS4_8identityENS4_18SM100_TMA_2SM_LOADES1B_vS1C_EENS_8epilogue10collective18CollectiveEpilogueINS1F_23Sm100TmaWarpSpecializedILi4ELi2ELi32ELb1ELb0EEEJNS5_IJSG_SG_SG_EEENS5_IJNSS_ISG_SC_EENSS_INSA_ILi32EEESC_EEEEESI_SJ_SI_SJ_NS1F_6fusion15FusionCallbacksIS1J_NS1P_17LinearCombinationISI_fSI_fLNS_15FloatRoundStyleE2EEES1K_S1O_JEEENS4_5SM1004TMEM4LOAD26SM100_TMEM_LOAD_32dp32b32xENS4_13SM90_TMA_LOADENS11_INS12_ILi2ELi4ELi3EEES15_NSS_INS5_IJS16_S1M_EEENS5_IJS1M_SC_EEEEEEENS4_39AutoVectorizingCopyWithAssumedAlignmentILi128EEENS4_14SM90_TMA_STOREES24_S26_S26_EEEvvEEEEvNT_6ParamsE --------------------------
	.section	.nv.shared._ZN7cutlass13device_kernelINS_4gemm6kernel13GemmUniversalIN4cute5tupleIJiiiiEEENS1_10collective13CollectiveMmaINS1_35MainloopSm100TmaUmmaWarpSpecializedILi4ELi2ELi4ENS5_IJNS4_1CILi2EEESB_NSA_ILi1EEEEEEEENS5_IJNSA_ILi256EEENSA_ILi128EEESG_EEENS_10bfloat16_tENS5_IJlSC_lEEESI_SJ_NS4_8TiledMMAINS4_8MMA_AtomIJNS4_26SM100_MMA_F16BF16_2x1SM_SSISI_SI_fLi256ELi128ELNS4_4UMMA5MajorE0ELSO_0ELNSN_7ScaleInE0ELSP_0EEEEEENS4_6LayoutINS5_IJSC_SC_SC_EEENS5_IJNSA_ILi0EEESU_SU_EEEEENS5_IJNS4_10UnderscoreESX_SX_EEEEENS4_28SM100_TMA_2SM_LOAD_MULTICASTENS4_14ComposedLayoutINS4_7SwizzleILi3ELi4ELi3EEENS4_18smem_ptr_flag_bitsILi16EEENSS_INS5_IJNSA_ILi8EEENSA_ILi64EEEEEENS5_IJS17_SC_EEEEEEEvNS4_8identityENS4_18SM100_TMA_2SM_LOADES1B_vS1C_EENS_8epilogue10collective18CollectiveEpilogueINS1F_23Sm100TmaWarpSpecializedILi4ELi2ELi32ELb1ELb0EEEJNS5_IJSG_SG_SG_EEENS5_IJNSS_ISG_SC_EENSS_INSA_ILi32EEESC_EEEEESI_SJ_SI_SJ_NS1F_6fusion15FusionCallbacksIS1J_NS1P_17LinearCombinationISI_fSI_fLNS_15FloatRoundStyleE2EEES1K_S1O_JEEENS4_5SM1004TMEM4LOAD26SM100_TMEM_LOAD_32dp32b32xENS4_13SM90_TMA_LOADENS11_INS12_ILi2ELi4ELi3EEES15_NSS_INS5_IJS16_S1M_EEENS5_IJS1M_SC_EEEEEEENS4_39AutoVectorizingCopyWithAssumedAlignmentILi128EEENS4_14SM90_TMA_STOREES24_S26_S26_EEEvvEEEEvNT_6ParamsE,"aw",@nobits
	.sectionflags	@""
	.align	16
	.zero		1024


//--------------------- .nv.shared.reserved.0     --------------------------
	.section	.nv.shared.reserved.0,"aw",@nobits
	.weak		__nv_reservedSMEM_offset_0_alias
	.size		__nv_reservedSMEM_offset_0_alias, 0, 64
	.other		__nv_reservedSMEM_offset_0_alias,@"STO_CUDA_RESERVED_SHARED STV_DEFAULT"
__nv_reservedSMEM_offset_0_alias:
	.zero		0
.nv.shared.reserved.0:
	.zero		64
	.weak		__nv_reservedSMEM_tcgen05_partition
	.type		__nv_reservedSMEM_tcgen05_partition,@object
	.size		__nv_reservedSMEM_tcgen05_partition,(.L_0 - __nv_reservedSMEM_tcgen05_partition)
__nv_reservedSMEM_tcgen05_partition:
	.zero		32
.L_0:


//--------------------- .nv.global                --------------------------
	.section	.nv.global,"aw",@nobits
.nv.global:
	.type		_ZN40_INTERNAL_8a959fc0_4_k_cu_cdd3b356_186104cute1_E,@object
	.size		_ZN40_INTERNAL_8a959fc0_4_k_cu_cdd3b356_186104cute1_E,(_ZN40_INTERNAL_8a959fc0_4_k_cu_cdd3b356_186104cuda3std3__45__cpo6cbeginE - _ZN40_INTERNAL_8a959fc0_4_k_cu_cdd3b356_186104cute1_E)
_ZN40_INTERNAL_8a959fc0_4_k_cu_cdd3b356_186104cute1_E:
	.zero		1
	.type		_ZN40_INTERNAL_8a959fc0_4_k_cu_cdd3b356_186104cuda3std3__45__cpo6cbeginE,@object
	.size		_ZN40_INTERNAL_8a959fc0_4_k_cu_cdd3b356_186104cuda3std3__45__cpo6cbeginE,(_ZN40_INTERNAL_8a959fc0_4_k_cu_cdd3b356_186104cuda3std3__48in_placeE - _ZN40_INTERNAL_8a959fc0_4_k_cu_cdd3b356_186104cuda3std3__45__cpo6cbeginE)
_ZN40_INTERNAL_8a959fc0_4_k_cu_cdd3b356_186104cuda3std3__45__cpo6cbeginE:
	.zero		1
	.type		_ZN40_INTERNAL_8a959fc0_4_k_cu_cdd3b356_186104cuda3std3__48in_placeE,@object
	.size		_ZN40_INTERNAL_8a959fc0_4_k_cu_cdd3b356_186104cuda3std3__48in_placeE,(_ZN40_INTERNAL_8a959fc0_4_k_cu_cdd3b356_186104cuda3std6ranges3__45__cpo9iter_moveE - _ZN40_INTERNAL_8a959fc0_4_k_cu_cdd3b356_186104cuda3std3__48in_placeE)
_ZN40_INTERNAL_8a959fc0_4_k_cu_cdd3b356_186104cuda3std3__48in_placeE:
	.zero		1
	.type		_ZN40_INTERNAL_8a959fc0_4_k_cu_cdd3b356_186104cuda3std6ranges3__45__cpo9iter_moveE,@object
	.size		_ZN40_INTERNAL_8a959fc0_4_k_cu_cdd3b356_186104cuda3std6ranges3__45__cpo9iter_moveE,(_ZN40_INTERNAL_8a959fc0_4_k_cu_cdd3b356_186104cuda3std3__45__cpo5beginE - _ZN40_INTERNAL_8a959fc0_4_k_cu_cdd3b356_186104cuda3std6ranges3__45__cpo9iter_moveE)
_ZN40_INTERNAL_8a959fc0_4_k_cu_cdd3b356_186104cuda3std6ranges3__45__cpo9iter_moveE:
	.zero		1
	.type		_ZN40_INTERNAL_8a959fc0_4_k_cu_cdd3b356_186104cuda3std3__45__cpo5beginE,@object
	.size		_ZN40_INTERNAL_8a959fc0_4_k_cu_cdd3b356_186104cuda3std3__45__cpo5beginE,(_ZN40_INTERNAL_8a959fc0_4_k_cu_cdd3b356_186104cuda3std3__442_GLOBAL__N__8a959fc0_4_k_cu_cdd3b356_186106ignoreE - _ZN40_INTERNAL_8a959fc0_4_k_cu_cdd3b356_186104cuda3std3__45__cpo5beginE)
_ZN40_INTERNAL_8a959fc0_4_k_cu_cdd3b356_186104cuda3std3__45__cpo5beginE:
	.zero		1
	.type		_ZN40_INTERNAL_8a959fc0_4_k_cu_cdd3b356_186104cuda3std3__442_GLOBAL__N__8a959fc0_4_k_cu_cdd3b356_186106ignoreE,@object
	.size		_ZN40_INTERNAL_8a959fc0_4_k_cu_cdd3b356_186104cuda3std3__442_GLOBAL__N__8a959fc0_4_k_cu_cdd3b356_186106ignoreE,(_ZN40_INTERNAL_8a959fc0_4_k_cu_cdd3b356_186104cute7productE - _ZN40_INTERNAL_8a959fc0_4_k_cu_cdd3b356_186104cuda3std3__442_GLOBAL__N__8a959fc0_4_k_cu_cdd3b356_186106ignoreE)
_ZN40_INTERNAL_8a959fc0_4_k_cu_cdd3b356_186104cuda3std3__442_GLOBAL__N__8a959fc0_4_k_cu_cdd3b356_186106ignoreE:
	.zero		1
	.type		_ZN40_INTERNAL_8a959fc0_4_k_cu_cdd3b356_186104cute7productE,@object
	.size		_ZN40_INTERNAL_8a959fc0_4_k_cu_cdd3b356_186104cute7productE,(_ZN40_INTERNAL_8a959fc0_4_k_cu_cdd3b356_186104cuda3std3__45__cpo3endE - _ZN40_INTERNAL_8a959fc0_4_k_cu_cdd3b356_186104cute7productE)
_ZN40_INTERNAL_8a959fc0_4_k_cu_cdd3b356_186104cute7productE:
	.zero		1
	.type		_ZN40_INTERNAL_8a959fc0_4_k_cu_cdd3b356_186104cuda3std3__45__cpo3endE,@object
	.size		_ZN40_INTERNAL_8a959fc0_4_k_cu_cdd3b356_186104cuda3std3__45__cpo3endE,(_ZN40_INTERNAL_8a959fc0_4_k_cu_cdd3b356_186104cuda3std3__419piecewise_constructE - _ZN40_INTERNAL_8a959fc0_4_k_cu_cdd3b356_186104cuda3std3__45__cpo3endE)
_ZN40_INTERNAL_8a959fc0_4_k_cu_cdd3b356_186104cuda3std3__45__cpo3endE:
	.zero		1
	.type		_ZN40_INTERNAL_8a959fc0_4_k_cu_cdd3b356_186104cuda3std3__419piecewise_constructE,@object
	.size		_ZN40_INTERNAL_8a959fc0_4_k_cu_cdd3b356_186104cuda3std3__419piecewise_constructE,(_ZN40_INTERNAL_8a959fc0_4_k_cu_cdd3b356_186104cuda3std3__45__cpo4cendE - _ZN40_INTERNAL_8a959fc0_4_k_cu_cdd3b356_186104cuda3std3__419piecewise_constructE)
_ZN40_INTERNAL_8a959fc0_4_k_cu_cdd3b356_186104cuda3std3__419piecewise_constructE:
	.zero		1
	.type		_ZN40_INTERNAL_8a959fc0_4_k_cu_cdd3b356_186104cuda3std3__45__cpo4cendE,@object
	.size		_ZN40_INTERNAL_8a959fc0_4_k_cu_cdd3b356_186104cuda3std3__45__cpo4cendE,(_ZN40_INTERNAL_8a959fc0_4_k_cu_cdd3b356_186104cuda3std6ranges3__45__cpo4swapE - _ZN40_INTERNAL_8a959fc0_4_k_cu_cdd3b356_186104cuda3std3__45__cpo4cendE)
_ZN40_INTERNAL_8a959fc0_4_k_cu_cdd3b356_186104cuda3std3__45__cpo4cendE:
	.zero		1
	.type		_ZN40_INTERNAL_8a959fc0_4_k_cu_cdd3b356_186104cuda3std6ranges3__45__cpo4swapE,@object
	.size		_ZN40_INTERNAL_8a959fc0_4_k_cu_cdd3b356_186104cuda3std6ranges3__45__cpo4swapE,(.L_10 - _ZN40_INTERNAL_8a959fc0_4_k_cu_cdd3b356_186104cuda3std6ranges3__45__cpo4swapE)
_ZN40_INTERNAL_8a959fc0_4_k_cu_cdd3b356_186104cuda3std6ranges3__45__cpo4swapE:
	.zero		1
.L_10:


//--------------------- .nv.constant0._ZN7cutlass13device_kernelINS_4gemm6kernel13GemmUniversalIN4cute5tupleIJiiiiEEENS1_10collective13CollectiveMmaINS1_35MainloopSm100TmaUmmaWarpSpecializedILi4ELi2ELi4ENS5_IJNS4_1CILi2EEESB_NSA_ILi1EEEEEEEENS5_IJNSA_ILi256EEENSA_ILi128EEESG_EEENS_10bfloat16_tENS5_IJlSC_lEEESI_SJ_NS4_8TiledMMAINS4_8MMA_AtomIJNS4_26SM100_MMA_F16BF16_2x1SM_SSISI_SI_fLi256ELi128ELNS4_4UMMA5MajorE0ELSO_0ELNSN_7ScaleInE0ELSP_0EEEEEENS4_6LayoutINS5_IJSC_SC_SC_EEENS5_IJNSA_ILi0EEESU_SU_EEEEENS5_IJNS4_10UnderscoreESX_SX_EEEEENS4_28SM100_TMA_2SM_LOAD_MULTICASTENS4_14ComposedLayoutINS4_7SwizzleILi3ELi4ELi3EEENS4_18smem_ptr_flag_bitsILi16EEENSS_INS5_IJNSA_ILi8EEENSA_ILi64EEEEEENS5_IJS17_SC_EEEEEEEvNS4_8identityENS4_18SM100_TMA_2SM_LOADES1B_vS1C_EENS_8epilogue10collective18CollectiveEpilogueINS1F_23Sm100TmaWarpSpecializedILi4ELi2ELi32ELb1ELb0EEEJNS5_IJSG_SG_SG_EEENS5_IJNSS_ISG_SC_EENSS_INSA_ILi32EEESC_EEEEESI_SJ_SI_SJ_NS1F_6fusion15FusionCallbacksIS1J_NS1P_17LinearCombinationISI_fSI_fLNS_15FloatRoundStyleE2EEES1K_S1O_JEEENS4_5SM1004TMEM4LOAD26SM100_TMEM_LOAD_32dp32b32xENS4_13SM90_TMA_LOADENS11_INS12_ILi2ELi4ELi3EEES15_NSS_INS5_IJS16_S1M_EEENS5_IJS1M_SC_EEEEEEENS4_39AutoVectorizingCopyWithAssumedAlignmentILi128EEENS4_14SM90_TMA_STOREES24_S26_S26_EEEvvEEEEvNT_6ParamsE --------------------------
	.section	.nv.constant0._ZN7cutlass13device_kernelINS_4gemm6kernel13GemmUniversalIN4cute5tupleIJiiiiEEENS1_10collective13CollectiveMmaINS1_35MainloopSm100TmaUmmaWarpSpecializedILi4ELi2ELi4ENS5_IJNS4_1CILi2EEESB_NSA_ILi1EEEEEEEENS5_IJNSA_ILi256EEENSA_ILi128EEESG_EEENS_10bfloat16_tENS5_IJlSC_lEEESI_SJ_NS4_8TiledMMAINS4_8MMA_AtomIJNS4_26SM100_MMA_F16BF16_2x1SM_SSISI_SI_fLi256ELi128ELNS4_4UMMA5MajorE0ELSO_0ELNSN_7ScaleInE0ELSP_0EEEEEENS4_6LayoutINS5_IJSC_SC_SC_EEENS5_IJNSA_ILi0EEESU_SU_EEEEENS5_IJNS4_10UnderscoreESX_SX_EEEEENS4_28SM100_TMA_2SM_LOAD_MULTICASTENS4_14ComposedLayoutINS4_7SwizzleILi3ELi4ELi3EEENS4_18smem_ptr_flag_bitsILi16EEENSS_INS5_IJNSA_ILi8EEENSA_ILi64EEEEEENS5_IJS17_SC_EEEEEEEvNS4_8identityENS4_18SM100_TMA_2SM_LOADES1B_vS1C_EENS_8epilogue10collective18CollectiveEpilogueINS1F_23Sm100TmaWarpSpecializedILi4ELi2ELi32ELb1ELb0EEEJNS5_IJSG_SG_SG_EEENS5_IJNSS_ISG_SC_EENSS_INSA_ILi32EEESC_EEEEESI_SJ_SI_SJ_NS1F_6fusion15FusionCallbacksIS1J_NS1P_17LinearCombinationISI_fSI_fLNS_15FloatRoundStyleE2EEES1K_S1O_JEEENS4_5SM1004TMEM4LOAD26SM100_TMEM_LOAD_32dp32b32xENS4_13SM90_TMA_LOADENS11_INS12_ILi2ELi4ELi3EEES15_NSS_INS5_IJS16_S1M_EEENS5_IJS1M_SC_EEEEEEENS4_39AutoVectorizingCopyWithAssumedAlignmentILi128EEENS4_14SM90_TMA_STOREES24_S26_S26_EEEvvEEEEvNT_6ParamsE,"a",@progbits
	.sectionflags	@""
	.align	4
.nv.constant0._ZN7cutlass13device_kernelINS_4gemm6kernel13GemmUniversalIN4cute5tupleIJiiiiEEENS1_10collective13CollectiveMmaINS1_35MainloopSm100TmaUmmaWarpSpecializedILi4ELi2ELi4ENS5_IJNS4_1CILi2EEESB_NSA_ILi1EEEEEEEENS5_IJNSA_ILi256EEENSA_ILi128EEESG_EEENS_10bfloat16_tENS5_IJlSC_lEEESI_SJ_NS4_8TiledMMAINS4_8MMA_AtomIJNS4_26SM100_MMA_F16BF16_2x1SM_SSISI_SI_fLi256ELi128ELNS4_4UMMA5MajorE0ELSO_0ELNSN_7ScaleInE0ELSP_0EEEEEENS4_6LayoutINS5_IJSC_SC_SC_EEENS5_IJNSA_ILi0EEESU_SU_EEEEENS5_IJNS4_10UnderscoreESX_SX_EEEEENS4_28SM100_TMA_2SM_LOAD_MULTICASTENS4_14ComposedLayoutINS4_7SwizzleILi3ELi4ELi3EEENS4_18smem_ptr_flag_bitsILi16EEENSS_INS5_IJNSA_ILi8EEENSA_ILi64EEEEEENS5_IJS17_SC_EEEEEEEvNS4_8identityENS4_18SM100_TMA_2SM_LOADES1B_vS1C_EENS_8epilogue10collective18CollectiveEpilogueINS1F_23Sm100TmaWarpSpecializedILi4ELi2ELi32ELb1ELb0EEEJNS5_IJSG_SG_SG_EEENS5_IJNSS_ISG_SC_EENSS_INSA_ILi32EEESC_EEEEESI_SJ_SI_SJ_NS1F_6fusion15FusionCallbacksIS1J_NS1P_17LinearCombinationISI_fSI_fLNS_15FloatRoundStyleE2EEES1K_S1O_JEEENS4_5SM1004TMEM4LOAD26SM100_TMEM_LOAD_32dp32b32xENS4_13SM90_TMA_LOADENS11_INS12_ILi2ELi4ELi3EEES15_NSS_INS5_IJS16_S1M_EEENS5_IJS1M_SC_EEEEEEENS4_39AutoVectorizingCopyWithAssumedAlignmentILi128EEENS4_14SM90_TMA_STOREES24_S26_S26_EEEvvEEEEvNT_6ParamsE:
	.zero		2944


//--------------------- SYMBOLS --------------------------

	.type		.nv.reservedSmem.offset0,@object
	.size		.nv.reservedSmem.offset0,0x4
	.type		.nv.reservedSmem.cap,@object
	.size		.nv.reservedSmem.cap,0x4
	.type		__assertfail,@function
